	.target	sm_90a

	.elftype	@"ET_EXEC"


//--------------------- .note.nv.tkinfo           --------------------------
	.section	.note.nv.tkinfo,"",@"SHT_NOTE"
	.sectionflags	@"SHF_NOTE_NV_TKINFO"
	.tkinfo
        /*0018*/ 	.word	0x00000002
        /*0030*/ 	.string	""
        /*0030*/ 	.string	"ptxas"
        /*0030*/ 	.string	"Cuda compilation tools, release 13.0, V13.0.88"
        /*0030*/ 	.string	"Build cuda_13.0.r13.0/compiler.36424714_0"
        /*0030*/ 	.string	"-arch sm_90a -m 64 "



//--------------------- .note.nv.cuinfo           --------------------------
	.section	.note.nv.cuinfo,"",@"SHT_NOTE"
	.sectionflags	@"SHF_NOTE_NV_CUINFO"
        /*0018*/ 	.short	0x0002
        /*001a*/ 	.short	0x005a
        /*001c*/ 	.short	0x0082
	.zero		2


//--------------------- .nv.info                  --------------------------
	.section	.nv.info,"",@"SHT_CUDA_INFO"
	.align	4


	//----- nvinfo : EIATTR_REGCOUNT
	.align		4
        /*0000*/ 	.byte	0x04, 0x2f
        /*0002*/ 	.short	(.L_15 - .L_14)
	.align		4
.L_14:
        /*0004*/ 	.word	index@(_ZN7cutlass13device_kernelINS_4gemm6kernel13GemmUniversalIN4cute5tupleIJiiiiEEENS1_10collective13CollectiveMmaINS1_34MainloopSm90TmaGmmaWarpSpecializedILi14ENS5_IJNS4_1CILi4EEENSA_ILi1EEESC_EEENS1_32KernelTmaWarpSpecializedPingpongEEENS5_IJNSA_ILi64EEESG_SG_EEENS_10bfloat16_tENS5_IJlSC_lEEESI_SJ_NS4_8TiledMMAINS4_8MMA_AtomIJNS4_4SM904GMMA27MMA_64x64x16_F32BF16BF16_SSILNSN_5MajorE0ELSP_0ELNSN_7ScaleInE1ELSQ_1EEEEEENS4_6LayoutINS5_IJSC_SC_SC_EEENS5_IJNSA_ILi0EEESV_SV_EEEEENS5_IJNS4_10UnderscoreESY_SY_EEEEENS4_13SM90_TMA_LOADENS4_14ComposedLayoutINS4_7SwizzleILi3ELi4ELi3EEENS4_18smem_ptr_flag_bitsILi16EEENST_INS5_IJNSA_ILi8EEESG_EEENS5_IJSG_SC_EEEEEEEvNS4_8identityENS4_23SM90_TMA_LOAD_MULTICASTES1B_vS1C_EENS_8epilogue10collective6detail29Sm90TmaWarpSpecializedAdapterINS1G_15DefaultEpilogueISI_SJ_SJ_NS1F_6thread17LinearCombinationISI_Li1EffLNS1K_9ScaleType4KindE0ELNS_15FloatRoundStyleE2ESI_EENS1_15EpilogueDefaultEEEEEvvEEEEvNT_6ParamsE)
        /*0008*/ 	.word	0x000000a8


	//----- nvinfo : EIATTR_FRAME_SIZE
	.align		4
.L_15:
        /*000c*/ 	.byte	0x04, 0x11
        /*000e*/ 	.short	(.L_17 - .L_16)
	.align		4
.L_16:
        /*0010*/ 	.word	index@(_ZN7cutlass13device_kernelINS_4gemm6kernel13GemmUniversalIN4cute5tupleIJiiiiEEENS1_10collective13CollectiveMmaINS1_34MainloopSm90TmaGmmaWarpSpecializedILi14ENS5_IJNS4_1CILi4EEENSA_ILi1EEESC_EEENS1_32KernelTmaWarpSpecializedPingpongEEENS5_IJNSA_ILi64EEESG_SG_EEENS_10bfloat16_tENS5_IJlSC_lEEESI_SJ_NS4_8TiledMMAINS4_8MMA_AtomIJNS4_4SM904GMMA27MMA_64x64x16_F32BF16BF16_SSILNSN_5MajorE0ELSP_0ELNSN_7ScaleInE1ELSQ_1EEEEEENS4_6LayoutINS5_IJSC_SC_SC_EEENS5_IJNSA_ILi0EEESV_SV_EEEEENS5_IJNS4_10UnderscoreESY_SY_EEEEENS4_13SM90_TMA_LOADENS4_14ComposedLayoutINS4_7SwizzleILi3ELi4ELi3EEENS4_18smem_ptr_flag_bitsILi16EEENST_INS5_IJNSA_ILi8EEESG_EEENS5_IJSG_SC_EEEEEEEvNS4_8identityENS4_23SM90_TMA_LOAD_MULTICASTES1B_vS1C_EENS_8epilogue10collective6detail29Sm90TmaWarpSpecializedAdapterINS1G_15DefaultEpilogueISI_SJ_SJ_NS1F_6thread17LinearCombinationISI_Li1EffLNS1K_9ScaleType4KindE0ELNS_15FloatRoundStyleE2ESI_EENS1_15EpilogueDefaultEEEEEvvEEEEvNT_6ParamsE)
        /*0014*/ 	.word	0x00000008


	//----- nvinfo : EIATTR_MIN_STACK_SIZE
	.align		4
.L_17:
        /*0018*/ 	.byte	0x04, 0x12
        /*001a*/ 	.short	(.L_19 - .L_18)
	.align		4
.L_18:
        /*001c*/ 	.word	index@(_ZN7cutlass13device_kernelINS_4gemm6kernel13GemmUniversalIN4cute5tupleIJiiiiEEENS1_10collective13CollectiveMmaINS1_34MainloopSm90TmaGmmaWarpSpecializedILi14ENS5_IJNS4_1CILi4EEENSA_ILi1EEESC_EEENS1_32KernelTmaWarpSpecializedPingpongEEENS5_IJNSA_ILi64EEESG_SG_EEENS_10bfloat16_tENS5_IJlSC_lEEESI_SJ_NS4_8TiledMMAINS4_8MMA_AtomIJNS4_4SM904GMMA27MMA_64x64x16_F32BF16BF16_SSILNSN_5MajorE0ELSP_0ELNSN_7ScaleInE1ELSQ_1EEEEEENS4_6LayoutINS5_IJSC_SC_SC_EEENS5_IJNSA_ILi0EEESV_SV_EEEEENS5_IJNS4_10UnderscoreESY_SY_EEEEENS4_13SM90_TMA_LOADENS4_14ComposedLayoutINS4_7SwizzleILi3ELi4ELi3EEENS4_18smem_ptr_flag_bitsILi16EEENST_INS5_IJNSA_ILi8EEESG_EEENS5_IJSG_SC_EEEEEEEvNS4_8identityENS4_23SM90_TMA_LOAD_MULTICASTES1B_vS1C_EENS_8epilogue10collective6detail29Sm90TmaWarpSpecializedAdapterINS1G_15DefaultEpilogueISI_SJ_SJ_NS1F_6thread17LinearCombinationISI_Li1EffLNS1K_9ScaleType4KindE0ELNS_15FloatRoundStyleE2ESI_EENS1_15EpilogueDefaultEEEEEvvEEEEvNT_6ParamsE)
        /*0020*/ 	.word	0x00000008
.L_19:


//--------------------- .nv.compat                --------------------------
	.section	.nv.compat,"",@"SHT_CUDA_COMPAT_INFO"
	.align	4
        /*0000*/ 	.byte	0x02, 0x09, 0x01, 0x00, 0x02, 0x02, 0x04, 0x00, 0x02, 0x05, 0x05, 0x00, 0x03, 0x07, 0x01, 0x01
        /*0010*/ 	.byte	0x02, 0x03, 0x01, 0x00, 0x02, 0x06, 0x01, 0x00, 0x04, 0x0b, 0x08, 0x00, 0x00, 0x00, 0x00, 0x00
        /*0020*/ 	.byte	0x00, 0x00, 0x00, 0x00


//--------------------- .nv.info._ZN7cutlass13device_kernelINS_4gemm6kernel13GemmUniversalIN4cute5tupleIJiiiiEEENS1_10collective13CollectiveMmaINS1_34MainloopSm90TmaGmmaWarpSpecializedILi14ENS5_IJNS4_1CILi4EEENSA_ILi1EEESC_EEENS1_32KernelTmaWarpSpecializedPingpongEEENS5_IJNSA_ILi64EEESG_SG_EEENS_10bfloat16_tENS5_IJlSC_lEEESI_SJ_NS4_8TiledMMAINS4_8MMA_AtomIJNS4_4SM904GMMA27MMA_64x64x16_F32BF16BF16_SSILNSN_5MajorE0ELSP_0ELNSN_7ScaleInE1ELSQ_1EEEEEENS4_6LayoutINS5_IJSC_SC_SC_EEENS5_IJNSA_ILi0EEESV_SV_EEEEENS5_IJNS4_10UnderscoreESY_SY_EEEEENS4_13SM90_TMA_LOADENS4_14ComposedLayoutINS4_7SwizzleILi3ELi4ELi3EEENS4_18smem_ptr_flag_bitsILi16EEENST_INS5_IJNSA_ILi8EEESG_EEENS5_IJSG_SC_EEEEEEEvNS4_8identityENS4_23SM90_TMA_LOAD_MULTICASTES1B_vS1C_EENS_8epilogue10collective6detail29Sm90TmaWarpSpecializedAdapterINS1G_15DefaultEpilogueISI_SJ_SJ_NS1F_6thread17LinearCombinationISI_Li1EffLNS1K_9ScaleType4KindE0ELNS_15FloatRoundStyleE2ESI_EENS1_15EpilogueDefaultEEEEEvvEEEEvNT_6ParamsE --------------------------
	.section	.nv.info._ZN7cutlass13device_kernelINS_4gemm6kernel13GemmUniversalIN4cute5tupleIJiiiiEEENS1_10collective13CollectiveMmaINS1_34MainloopSm90TmaGmmaWarpSpecializedILi14ENS5_IJNS4_1CILi4EEENSA_ILi1EEESC_EEENS1_32KernelTmaWarpSpecializedPingpongEEENS5_IJNSA_ILi64EEESG_SG_EEENS_10bfloat16_tENS5_IJlSC_lEEESI_SJ_NS4_8TiledMMAINS4_8MMA_AtomIJNS4_4SM904GMMA27MMA_64x64x16_F32BF16BF16_SSILNSN_5MajorE0ELSP_0ELNSN_7ScaleInE1ELSQ_1EEEEEENS4_6LayoutINS5_IJSC_SC_SC_EEENS5_IJNSA_ILi0EEESV_SV_EEEEENS5_IJNS4_10UnderscoreESY_SY_EEEEENS4_13SM90_TMA_LOADENS4_14ComposedLayoutINS4_7SwizzleILi3ELi4ELi3EEENS4_18smem_ptr_flag_bitsILi16EEENST_INS5_IJNSA_ILi8EEESG_EEENS5_IJSG_SC_EEEEEEEvNS4_8identityENS4_23SM90_TMA_LOAD_MULTICASTES1B_vS1C_EENS_8epilogue10collective6detail29Sm90TmaWarpSpecializedAdapterINS1G_15DefaultEpilogueISI_SJ_SJ_NS1F_6thread17LinearCombinationISI_Li1EffLNS1K_9ScaleType4KindE0ELNS_15FloatRoundStyleE2ESI_EENS1_15EpilogueDefaultEEEEEvvEEEEvNT_6ParamsE,"",@"SHT_CUDA_INFO"
	.sectionflags	@""
	.align	4


	//----- nvinfo : EIATTR_CUDA_API_VERSION
	.align		4
        /*0000*/ 	.byte	0x04, 0x37
        /*0002*/ 	.short	(.L_21 - .L_20)
.L_20:
        /*0004*/ 	.word	0x00000082


	//----- nvinfo : EIATTR_KPARAM_INFO
	.align		4
.L_21:
        /*0008*/ 	.byte	0x04, 0x17
        /*000a*/ 	.short	(.L_23 - .L_22)
.L_22:
        /*000c*/ 	.word	0x00000000
        /*0010*/ 	.short	0x0000
        /*0012*/ 	.short	0x0070
        /*0014*/ 	.byte	0x00, 0xf0, 0x01, 0x10


	//----- nvinfo : EIATTR_SPARSE_MMA_MASK
	.align		4
.L_23:
        /*0018*/ 	.byte	0x03, 0x50
        /*001a*/ 	.short	0x0000


	//----- nvinfo : EIATTR_MAXREG_COUNT
	.align		4
        /*001c*/ 	.byte	0x03, 0x1b
        /*001e*/ 	.short	0x00a8


	//----- nvinfo : EIATTR_NUM_BARRIERS
	.align		4
        /*0020*/ 	.byte	0x02, 0x4c
        /*0022*/ 	.byte	0x01
	.zero		1


	//----- nvinfo : EIATTR_EXTERNS
	.align		4
        /*0024*/ 	.byte	0x04, 0x0f
        /*0026*/ 	.short	(.L_25 - .L_24)


	//   ....[0]....
	.align		4
.L_24:
        /*0028*/ 	.word	index@(__assertfail)


	//----- nvinfo : EIATTR_ANNOTATIONS
	.align		4
.L_25:
        /*002c*/ 	.byte	0x04, 0x55
        /*002e*/ 	.short	(.L_27 - .L_26)


	//   ....[0]....
.L_26:
        /*0030*/ 	.word	0x00000001
        /*0034*/ 	.byte	0x40, 0x0f, 0x00, 0x00, 0x01, 0x00, 0x00, 0x00, 0x70, 0x47, 0x00, 0x00, 0x01, 0x00, 0x00, 0x00
        /*0044*/ 	.byte	0xf0, 0x53, 0x00, 0x00


	//----- nvinfo : EIATTR_MERCURY_ISA_VERSION
	.align		4
.L_27:
        /*0048*/ 	.byte	0x03, 0x5f
        /*004a*/ 	.short	0x0101


	//----- nvinfo : EIATTR_INT_WARP_WIDE_INSTR_OFFSETS
	.align		4
        /*004c*/ 	.byte	0x04, 0x31
        /*004e*/ 	.short	(.L_29 - .L_28)


	//   ....[0]....
.L_28:
        /*0050*/ 	.word	0x00000710


	//   ....[1]....
        /*0054*/ 	.word	0x00000730


	//   ....[2]....
        /*0058*/ 	.word	0x00000750


	//   ....[3]....
        /*005c*/ 	.word	0x00000840


	//   ....[4]....
        /*0060*/ 	.word	0x00000860


	//   ....[5]....
        /*0064*/ 	.word	0x00000870


	//   ....[6]....
        /*0068*/ 	.word	0x00000920


	//   ....[7]....
        /*006c*/ 	.word	0x00000970


	//----- nvinfo : EIATTR_COOP_GROUP_MASK_REGIDS
	.align		4
.L_29:
        /*0070*/ 	.byte	0x04, 0x29
        /*0072*/ 	.short	(.L_31 - .L_30)


	//   ....[0]....
.L_30:
        /*0074*/ 	.word	0xffffffff


	//   ....[1]....
        /*0078*/ 	.word	0xffffffff


	//   ....[2]....
        /*007c*/ 	.word	0xffffffff


	//   ....[3]....
        /*0080*/ 	.word	0xffffffff


	//   ....[4]....
        /*0084*/ 	.word	0xffffffff


	//   ....[5]....
        /*0088*/ 	.word	0xffffffff


	//   ....[6]....
        /*008c*/ 	.word	0xffffffff


	//----- nvinfo : EIATTR_COOP_GROUP_INSTR_OFFSETS
	.align		4
.L_31:
        /*0090*/ 	.byte	0x04, 0x28
        /*0092*/ 	.short	(.L_33 - .L_32)


	//   ....[0]....
.L_32:
        /*0094*/ 	.word	0x00000070


	//   ....[1]....
        /*0098*/ 	.word	0x00000080


	//   ....[2]....
        /*009c*/ 	.word	0x00000140


	//   ....[3]....
        /*00a0*/ 	.word	0x000004a0


	//   ....[4]....
        /*00a4*/ 	.word	0x000004e0


	//   ....[5]....
        /*00a8*/ 	.word	0x00000890


	//   ....[6]....
        /*00ac*/ 	.word	0x00000ae0


	//----- nvinfo : EIATTR_REG_RECONFIG
	.align		4
.L_33:
        /*00b0*/ 	.byte	0x01, 0x54
	.zero		2


	//----- nvinfo : EIATTR_SYSCALL_OFFSETS
	.align		4
        /*00b4*/ 	.byte	0x04, 0x46
        /*00b6*/ 	.short	(.L_35 - .L_34)


	//   ....[0]....
.L_34:
        /*00b8*/ 	.word	0x00001a00


	//----- nvinfo : EIATTR_MBARRIER_INSTR_OFFSETS
	.align		4
.L_35:
        /*00bc*/ 	.byte	0x04, 0x39
        /*00be*/ 	.short	(.L_37 - .L_36)


	//   ....[0]....
.L_36:
        /*00c0*/ 	.word	0x000002a0
        /*00c4*/ 	.word	0x000000ff
        /*00c8*/ 	.word	0x00000000
        /*00cc*/ 	.short	0x0100
        /*00ce*/ 	.byte	0x08
	.zero		1


	//   ....[1]....
        /*00d0*/ 	.word	0x000002b0
        /*00d4*/ 	.word	0x000000ff
        /*00d8*/ 	.word	0x00000070
        /*00dc*/ 	.short	0x0100
        /*00de*/ 	.byte	0x08
	.zero		1


	//   ....[2]....
        /*00e0*/ 	.word	0x000002c0
        /*00e4*/ 	.word	0x000000ff
        /*00e8*/ 	.word	0x00000008
        /*00ec*/ 	.short	0x0100
        /*00ee*/ 	.byte	0x08
	.zero		1


	//   ....[3]....
        /*00f0*/ 	.word	0x000002d0
        /*00f4*/ 	.word	0x000000ff
        /*00f8*/ 	.word	0x00000078
        /*00fc*/ 	.short	0x0100
        /*00fe*/ 	.byte	0x08
	.zero		1


	//   ....[4]....
        /*0100*/ 	.word	0x000002e0
        /*0104*/ 	.word	0x000000ff
        /*0108*/ 	.word	0x00000010
        /*010c*/ 	.short	0x0100
        /*010e*/ 	.byte	0x08
	.zero		1


	//   ....[5]....
        /*0110*/ 	.word	0x000002f0
        /*0114*/ 	.word	0x000000ff
        /*0118*/ 	.word	0x00000080
        /*011c*/ 	.short	0x0100
        /*011e*/ 	.byte	0x08
	.zero		1


	//   ....[6]....
        /*0120*/ 	.word	0x00000300
        /*0124*/ 	.word	0x000000ff
        /*0128*/ 	.word	0x00000018
        /*012c*/ 	.short	0x0100
        /*012e*/ 	.byte	0x08
	.zero		1


	//   ....[7]....
        /*0130*/ 	.word	0x00000310
        /*0134*/ 	.word	0x000000ff
        /*0138*/ 	.word	0x00000088
        /*013c*/ 	.short	0x0100
        /*013e*/ 	.byte	0x08
	.zero		1


	//   ....[8]....
        /*0140*/ 	.word	0x00000320
        /*0144*/ 	.word	0x000000ff
        /*0148*/ 	.word	0x00000020
        /*014c*/ 	.short	0x0100
        /*014e*/ 	.byte	0x08
	.zero		1


	//   ....[9]....
        /*0150*/ 	.word	0x00000330
        /*0154*/ 	.word	0x000000ff
        /*0158*/ 	.word	0x00000090
        /*015c*/ 	.short	0x0100
        /*015e*/ 	.byte	0x08
	.zero		1


	//   ....[10]....
        /*0160*/ 	.word	0x00000340
        /*0164*/ 	.word	0x000000ff
        /*0168*/ 	.word	0x00000028
        /*016c*/ 	.short	0x0100
        /*016e*/ 	.byte	0x08
	.zero		1


	//   ....[11]....
        /*0170*/ 	.word	0x00000350
        /*0174*/ 	.word	0x000000ff
        /*0178*/ 	.word	0x00000098
        /*017c*/ 	.short	0x0100
        /*017e*/ 	.byte	0x08
	.zero		1


	//   ....[12]....
        /*0180*/ 	.word	0x00000360
        /*0184*/ 	.word	0x000000ff
        /*0188*/ 	.word	0x00000030
        /*018c*/ 	.short	0x0100
        /*018e*/ 	.byte	0x08
	.zero		1


	//   ....[13]....
        /*0190*/ 	.word	0x00000370
        /*0194*/ 	.word	0x000000ff
        /*0198*/ 	.word	0x000000a0
        /*019c*/ 	.short	0x0100
        /*019e*/ 	.byte	0x08
	.zero		1


	//   ....[14]....
        /*01a0*/ 	.word	0x00000380
        /*01a4*/ 	.word	0x000000ff
        /*01a8*/ 	.word	0x00000038
        /*01ac*/ 	.short	0x0100
        /*01ae*/ 	.byte	0x08
	.zero		1


	//   ....[15]....
        /*01b0*/ 	.word	0x00000390
        /*01b4*/ 	.word	0x000000ff
        /*01b8*/ 	.word	0x000000a8
        /*01bc*/ 	.short	0x0100
        /*01be*/ 	.byte	0x08
	.zero		1


	//   ....[16]....
        /*01c0*/ 	.word	0x000003a0
        /*01c4*/ 	.word	0x000000ff
        /*01c8*/ 	.word	0x00000040
        /*01cc*/ 	.short	0x0100
        /*01ce*/ 	.byte	0x08
	.zero		1


	//   ....[17]....
        /*01d0*/ 	.word	0x000003b0
        /*01d4*/ 	.word	0x000000ff
        /*01d8*/ 	.word	0x000000b0
        /*01dc*/ 	.short	0x0100
        /*01de*/ 	.byte	0x08
	.zero		1


	//   ....[18]....
        /*01e0*/ 	.word	0x000003c0
        /*01e4*/ 	.word	0x000000ff
        /*01e8*/ 	.word	0x00000048
        /*01ec*/ 	.short	0x0100
        /*01ee*/ 	.byte	0x08
	.zero		1


	//   ....[19]....
        /*01f0*/ 	.word	0x000003d0
        /*01f4*/ 	.word	0x000000ff
        /*01f8*/ 	.word	0x000000b8
        /*01fc*/ 	.short	0x0100
        /*01fe*/ 	.byte	0x08
	.zero		1


	//   ....[20]....
        /*0200*/ 	.word	0x000003e0
        /*0204*/ 	.word	0x000000ff
        /*0208*/ 	.word	0x00000050
        /*020c*/ 	.short	0x0100
        /*020e*/ 	.byte	0x08
	.zero		1


	//   ....[21]....
        /*0210*/ 	.word	0x000003f0
        /*0214*/ 	.word	0x000000ff
        /*0218*/ 	.word	0x000000c0
        /*021c*/ 	.short	0x0100
        /*021e*/ 	.byte	0x08
	.zero		1


	//   ....[22]....
        /*0220*/ 	.word	0x00000400
        /*0224*/ 	.word	0x000000ff
        /*0228*/ 	.word	0x00000058
        /*022c*/ 	.short	0x0100
        /*022e*/ 	.byte	0x08
	.zero		1


	//   ....[23]....
        /*0230*/ 	.word	0x00000410
        /*0234*/ 	.word	0x000000ff
        /*0238*/ 	.word	0x000000c8
        /*023c*/ 	.short	0x0100
        /*023e*/ 	.byte	0x08
	.zero		1


	//   ....[24]....
        /*0240*/ 	.word	0x00000420
        /*0244*/ 	.word	0x000000ff
        /*0248*/ 	.word	0x00000060
        /*024c*/ 	.short	0x0100
        /*024e*/ 	.byte	0x08
	.zero		1


	//   ....[25]....
        /*0250*/ 	.word	0x00000430
        /*0254*/ 	.word	0x000000ff
        /*0258*/ 	.word	0x000000d0
        /*025c*/ 	.short	0x0100
        /*025e*/ 	.byte	0x08
	.zero		1


	//   ....[26]....
        /*0260*/ 	.word	0x00000440
        /*0264*/ 	.word	0x000000ff
        /*0268*/ 	.word	0x00000068
        /*026c*/ 	.short	0x0100
        /*026e*/ 	.byte	0x08
	.zero		1


	//   ....[27]....
        /*0270*/ 	.word	0x00000450
        /*0274*/ 	.word	0x000000ff
        /*0278*/ 	.word	0x000000d8
        /*027c*/ 	.short	0x0100
        /*027e*/ 	.byte	0x08
	.zero		1


	//   ....[28]....
        /*0280*/ 	.word	0x000009a0
        /*0284*/ 	.word	0x000000ff
        /*0288*/ 	.word	0x00000110
        /*028c*/ 	.short	0x0100
        /*028e*/ 	.byte	0x08
	.zero		1


	//   ....[29]....
        /*0290*/ 	.word	0x00000a30
        /*0294*/ 	.word	0x000000ff
        /*0298*/ 	.word	0x00000118
        /*029c*/ 	.short	0x0100
        /*029e*/ 	.byte	0x08
	.zero		1


	//   ....[30]....
        /*02a0*/ 	.word	0x00000a60
        /*02a4*/ 	.word	0x000000ff
        /*02a8*/ 	.word	0x000000f0
        /*02ac*/ 	.short	0x0100
        /*02ae*/ 	.byte	0x09
	.zero		1


	//   ....[31]....
        /*02b0*/ 	.word	0x00000a70
        /*02b4*/ 	.word	0x000000ff
        /*02b8*/ 	.word	0x000000f8
        /*02bc*/ 	.short	0x0100
        /*02be*/ 	.byte	0x09
	.zero		1


	//   ....[32]....
        /*02c0*/ 	.word	0x00000a80
        /*02c4*/ 	.word	0x000000ff
        /*02c8*/ 	.word	0x00000100
        /*02cc*/ 	.short	0x0100
        /*02ce*/ 	.byte	0x09
	.zero		1


	//   ....[33]....
        /*02d0*/ 	.word	0x00000a90
        /*02d4*/ 	.word	0x000000ff
        /*02d8*/ 	.word	0x00000108
        /*02dc*/ 	.short	0x0100
        /*02de*/ 	.byte	0x09
	.zero		1


	//   ....[34]....
        /*02e0*/ 	.word	0x000018e0
        /*02e4*/ 	.word	0x0000003f
        /*02e8*/ 	.word	0x00000000
        /*02ec*/ 	.short	0x010a
        /*02ee*/ 	.byte	0x2a
	.zero		1


	//   ....[35]....
        /*02f0*/ 	.word	0x00001a80
        /*02f4*/ 	.word	0x00000003
        /*02f8*/ 	.word	0x00000000
        /*02fc*/ 	.short	0x010a
        /*02fe*/ 	.byte	0x3f
	.zero		1


	//   ....[36]....
        /*0300*/ 	.word	0x00001ac0
        /*0304*/ 	.word	0x00000003
        /*0308*/ 	.word	0x00000000
        /*030c*/ 	.short	0x010a
        /*030e*/ 	.byte	0x3f
	.zero		1


	//   ....[37]....
        /*0310*/ 	.word	0x00001dc0
        /*0314*/ 	.word	0x000000ff
        /*0318*/ 	.word	0x00000000
        /*031c*/ 	.short	0x010a
        /*031e*/ 	.byte	0x04
	.zero		1


	//   ....[38]....
        /*0320*/ 	.word	0x00001e00
        /*0324*/ 	.word	0x000000ff
        /*0328*/ 	.word	0x00000000
        /*032c*/ 	.short	0x010a
        /*032e*/ 	.byte	0x04
	.zero		1


	//   ....[39]....
        /*0330*/ 	.word	0x00002060
        /*0334*/ 	.word	0x00000005
        /*0338*/ 	.word	0x00000000
        /*033c*/ 	.short	0x0101
        /*033e*/ 	.byte	0x3f
	.zero		1


	//   ....[40]....
        /*0340*/ 	.word	0x00002160
        /*0344*/ 	.word	0x00000040
        /*0348*/ 	.word	0x00000000
        /*034c*/ 	.short	0x0101
        /*034e*/ 	.byte	0x2f
	.zero		1


	//   ....[41]....
        /*0350*/ 	.word	0x00002280
        /*0354*/ 	.word	0x00000000
        /*0358*/ 	.word	0x00000000
        /*035c*/ 	.short	0x0101
        /*035e*/ 	.byte	0x3f
	.zero		1


	//   ....[42]....
        /*0360*/ 	.word	0x00002340
        /*0364*/ 	.word	0x0000003f
        /*0368*/ 	.word	0x00000010
        /*036c*/ 	.short	0x010a
        /*036e*/ 	.byte	0x2a
	.zero		1


	//   ....[43]....
        /*0370*/ 	.word	0x00004790
        /*0374*/ 	.word	0x00000042
        /*0378*/ 	.word	0x00000000
        /*037c*/ 	.short	0x0101
        /*037e*/ 	.byte	0x2f
	.zero		1


	//   ....[44]....
        /*0380*/ 	.word	0x00005140
        /*0384*/ 	.word	0x0000000c
        /*0388*/ 	.word	0x00000070
        /*038c*/ 	.short	0x010a
        /*038e*/ 	.byte	0x3f
	.zero		1


	//   ....[45]....
        /*0390*/ 	.word	0x00005510
        /*0394*/ 	.word	0x00000004
        /*0398*/ 	.word	0x00000118
        /*039c*/ 	.short	0x0101
        /*039e*/ 	.byte	0x3f
	.zero		1


	//   ....[46]....
        /*03a0*/ 	.word	0x00005ca0
        /*03a4*/ 	.word	0x00000007
        /*03a8*/ 	.word	0x00000000
        /*03ac*/ 	.short	0x010a
        /*03ae*/ 	.byte	0x3f
	.zero		1


	//   ....[47]....
        /*03b0*/ 	.word	0x00005d20
        /*03b4*/ 	.word	0x00000009
        /*03b8*/ 	.word	0x00000000
        /*03bc*/ 	.short	0x010a
        /*03be*/ 	.byte	0x3f
	.zero		1


	//   ....[48]....
        /*03c0*/ 	.word	0x00005db0
        /*03c4*/ 	.word	0x00000006
        /*03c8*/ 	.word	0x00000000
        /*03cc*/ 	.short	0x010a
        /*03ce*/ 	.byte	0x3f
	.zero		1


	//   ....[49]....
        /*03d0*/ 	.word	0x00005e40
        /*03d4*/ 	.word	0x00000009
        /*03d8*/ 	.word	0x00000000
        /*03dc*/ 	.short	0x010a
        /*03de*/ 	.byte	0x3f
	.zero		1


	//   ....[50]....
        /*03e0*/ 	.word	0x00005ed0
        /*03e4*/ 	.word	0x00000006
        /*03e8*/ 	.word	0x00000000
        /*03ec*/ 	.short	0x010a
        /*03ee*/ 	.byte	0x3f
	.zero		1


	//   ....[51]....
        /*03f0*/ 	.word	0x00005f60
        /*03f4*/ 	.word	0x00000009
        /*03f8*/ 	.word	0x00000000
        /*03fc*/ 	.short	0x010a
        /*03fe*/ 	.byte	0x3f
	.zero		1


	//   ....[52]....
        /*0400*/ 	.word	0x00005ff0
        /*0404*/ 	.word	0x00000006
        /*0408*/ 	.word	0x00000000
        /*040c*/ 	.short	0x010a
        /*040e*/ 	.byte	0x3f
	.zero		1


	//   ....[53]....
        /*0410*/ 	.word	0x00006080
        /*0414*/ 	.word	0x00000009
        /*0418*/ 	.word	0x00000000
        /*041c*/ 	.short	0x010a
        /*041e*/ 	.byte	0x3f
	.zero		1


	//   ....[54]....
        /*0420*/ 	.word	0x00006110
        /*0424*/ 	.word	0x00000006
        /*0428*/ 	.word	0x00000000
        /*042c*/ 	.short	0x010a
        /*042e*/ 	.byte	0x3f
	.zero		1


	//   ....[55]....
        /*0430*/ 	.word	0x000061a0
        /*0434*/ 	.word	0x00000009
        /*0438*/ 	.word	0x00000000
        /*043c*/ 	.short	0x010a
        /*043e*/ 	.byte	0x3f
	.zero		1


	//   ....[56]....
        /*0440*/ 	.word	0x00006230
        /*0444*/ 	.word	0x00000006
        /*0448*/ 	.word	0x00000000
        /*044c*/ 	.short	0x010a
        /*044e*/ 	.byte	0x3f
	.zero		1


	//   ....[57]....
        /*0450*/ 	.word	0x000062c0
        /*0454*/ 	.word	0x00000009
        /*0458*/ 	.word	0x00000000
        /*045c*/ 	.short	0x010a
        /*045e*/ 	.byte	0x3f
	.zero		1


	//   ....[58]....
        /*0460*/ 	.word	0x00006350
        /*0464*/ 	.word	0x00000006
        /*0468*/ 	.word	0x00000000
        /*046c*/ 	.short	0x010a
        /*046e*/ 	.byte	0x3f
	.zero		1


	//   ....[59]....
        /*0470*/ 	.word	0x000063e0
        /*0474*/ 	.word	0x00000003
        /*0478*/ 	.word	0x00000000
        /*047c*/ 	.short	0x010a
        /*047e*/ 	.byte	0x3f
	.zero		1


	//   ....[60]....
        /*0480*/ 	.word	0x00006440
        /*0484*/ 	.word	0x00000041
        /*0488*/ 	.word	0x00000000
        /*048c*/ 	.short	0x010a
        /*048e*/ 	.byte	0x3f
	.zero		1


	//   ....[61]....
        /*0490*/ 	.word	0x00006490
        /*0494*/ 	.word	0x00000003
        /*0498*/ 	.word	0x00000000
        /*049c*/ 	.short	0x010a
        /*049e*/ 	.byte	0x3f
	.zero		1


	//   ....[62]....
        /*04a0*/ 	.word	0x000064f0
        /*04a4*/ 	.word	0x00000005
        /*04a8*/ 	.word	0x00000000
        /*04ac*/ 	.short	0x010a
        /*04ae*/ 	.byte	0x3f
	.zero		1


	//   ....[63]....
        /*04b0*/ 	.word	0x00006540
        /*04b4*/ 	.word	0x00000041
        /*04b8*/ 	.word	0x00000010
        /*04bc*/ 	.short	0x010a
        /*04be*/ 	.byte	0x3f
	.zero		1


	//   ....[64]....
        /*04c0*/ 	.word	0x00006610
        /*04c4*/ 	.word	0x0000000c
        /*04c8*/ 	.word	0x00000070
        /*04cc*/ 	.short	0x010a
        /*04ce*/ 	.byte	0x3f
	.zero		1


	//   ....[65]....
        /*04d0*/ 	.word	0x000066e0
        /*04d4*/ 	.word	0x00000007
        /*04d8*/ 	.word	0x00000000
        /*04dc*/ 	.short	0x010a
        /*04de*/ 	.byte	0x3f
	.zero		1


	//   ....[66]....
        /*04e0*/ 	.word	0x00006730
        /*04e4*/ 	.word	0x00000009
        /*04e8*/ 	.word	0x00000000
        /*04ec*/ 	.short	0x010a
        /*04ee*/ 	.byte	0x3f
	.zero		1


	//   ....[67]....
        /*04f0*/ 	.word	0x00006780
        /*04f4*/ 	.word	0x00000006
        /*04f8*/ 	.word	0x00000000
        /*04fc*/ 	.short	0x010a
        /*04fe*/ 	.byte	0x3f
	.zero		1


	//   ....[68]....
        /*0500*/ 	.word	0x000067d0
        /*0504*/ 	.word	0x00000009
        /*0508*/ 	.word	0x00000000
        /*050c*/ 	.short	0x010a
        /*050e*/ 	.byte	0x3f
	.zero		1


	//   ....[69]....
        /*0510*/ 	.word	0x00006820
        /*0514*/ 	.word	0x00000006
        /*0518*/ 	.word	0x00000000
        /*051c*/ 	.short	0x010a
        /*051e*/ 	.byte	0x3f
	.zero		1


	//   ....[70]....
        /*0520*/ 	.word	0x00006870
        /*0524*/ 	.word	0x00000009
        /*0528*/ 	.word	0x00000000
        /*052c*/ 	.short	0x010a
        /*052e*/ 	.byte	0x3f
	.zero		1


	//   ....[71]....
        /*0530*/ 	.word	0x000068c0
        /*0534*/ 	.word	0x00000006
        /*0538*/ 	.word	0x00000000
        /*053c*/ 	.short	0x010a
        /*053e*/ 	.byte	0x3f
	.zero		1


	//   ....[72]....
        /*0540*/ 	.word	0x00006910
        /*0544*/ 	.word	0x00000009
        /*0548*/ 	.word	0x00000000
        /*054c*/ 	.short	0x010a
        /*054e*/ 	.byte	0x3f
	.zero		1


	//   ....[73]....
        /*0550*/ 	.word	0x00006960
        /*0554*/ 	.word	0x00000006
        /*0558*/ 	.word	0x00000000
        /*055c*/ 	.short	0x010a
        /*055e*/ 	.byte	0x3f
	.zero		1


	//   ....[74]....
        /*0560*/ 	.word	0x000069b0
        /*0564*/ 	.word	0x00000009
        /*0568*/ 	.word	0x00000000
        /*056c*/ 	.short	0x010a
        /*056e*/ 	.byte	0x3f
	.zero		1


	//   ....[75]....
        /*0570*/ 	.word	0x00006a00
        /*0574*/ 	.word	0x00000006
        /*0578*/ 	.word	0x00000000
        /*057c*/ 	.short	0x010a
        /*057e*/ 	.byte	0x3f
	.zero		1


	//   ....[76]....
        /*0580*/ 	.word	0x00006a50
        /*0584*/ 	.word	0x00000009
        /*0588*/ 	.word	0x00000000
        /*058c*/ 	.short	0x010a
        /*058e*/ 	.byte	0x3f
	.zero		1


	//   ....[77]....
        /*0590*/ 	.word	0x00006aa0
        /*0594*/ 	.word	0x00000006
        /*0598*/ 	.word	0x00000000
        /*059c*/ 	.short	0x010a
        /*059e*/ 	.byte	0x3f
	.zero		1


	//----- nvinfo : EIATTR_NUM_MBARRIERS
	.align		4
.L_37:
        /*05a0*/ 	.byte	0x03, 0x38
        /*05a2*/ 	.short	0x0022


	//----- nvinfo : EIATTR_EXIT_INSTR_OFFSETS
	.align		4
        /*05a4*/ 	.byte	0x04, 0x1c
        /*05a6*/ 	.short	(.L_39 - .L_38)


	//   ....[0]....
.L_38:
        /*05a8*/ 	.word	0x00001590


	//   ....[1]....
        /*05ac*/ 	.word	0x000015f0


	//   ....[2]....
        /*05b0*/ 	.word	0x00004e20


	//   ....[3]....
        /*05b4*/ 	.word	0x00004e50


	//   ....[4]....
        /*05b8*/ 	.word	0x00006430


	//----- nvinfo : EIATTR_MAX_THREADS
	.align		4
.L_39:
        /*05bc*/ 	.byte	0x04, 0x05
        /*05be*/ 	.short	(.L_41 - .L_40)
.L_40:
        /*05c0*/ 	.word	0x00000180
        /*05c4*/ 	.word	0x00000001
        /*05c8*/ 	.word	0x00000001


	//----- nvinfo : EIATTR_CRS_STACK_SIZE
	.align		4
.L_41:
        /*05cc*/ 	.byte	0x04, 0x1e
        /*05ce*/ 	.short	(.L_43 - .L_42)
.L_42:
        /*05d0*/ 	.word	0x00000000


	//----- nvinfo : EIATTR_CBANK_PARAM_SIZE
	.align		4
.L_43:
        /*05d4*/ 	.byte	0x03, 0x19
        /*05d6*/ 	.short	0x0470


	//----- nvinfo : EIATTR_PARAM_CBANK
	.align		4
        /*05d8*/ 	.byte	0x04, 0x0a
        /*05da*/ 	.short	(.L_45 - .L_44)
	.align		4
.L_44:
        /*05dc*/ 	.word	index@(.nv.constant0._ZN7cutlass13device_kernelINS_4gemm6kernel13GemmUniversalIN4cute5tupleIJiiiiEEENS1_10collective13CollectiveMmaINS1_34MainloopSm90TmaGmmaWarpSpecializedILi14ENS5_IJNS4_1CILi4EEENSA_ILi1EEESC_EEENS1_32KernelTmaWarpSpecializedPingpongEEENS5_IJNSA_ILi64EEESG_SG_EEENS_10bfloat16_tENS5_IJlSC_lEEESI_SJ_NS4_8TiledMMAINS4_8MMA_AtomIJNS4_4SM904GMMA27MMA_64x64x16_F32BF16BF16_SSILNSN_5MajorE0ELSP_0ELNSN_7ScaleInE1ELSQ_1EEEEEENS4_6LayoutINS5_IJSC_SC_SC_EEENS5_IJNSA_ILi0EEESV_SV_EEEEENS5_IJNS4_10UnderscoreESY_SY_EEEEENS4_13SM90_TMA_LOADENS4_14ComposedLayoutINS4_7SwizzleILi3ELi4ELi3EEENS4_18smem_ptr_flag_bitsILi16EEENST_INS5_IJNSA_ILi8EEESG_EEENS5_IJSG_SC_EEEEEEEvNS4_8identityENS4_23SM90_TMA_LOAD_MULTICASTES1B_vS1C_EENS_8epilogue10collective6detail29Sm90TmaWarpSpecializedAdapterINS1G_15DefaultEpilogueISI_SJ_SJ_NS1F_6thread17LinearCombinationISI_Li1EffLNS1K_9ScaleType4KindE0ELNS_15FloatRoundStyleE2ESI_EENS1_15EpilogueDefaultEEEEEvvEEEEvNT_6ParamsE)
        /*05e0*/ 	.short	0x0210
        /*05e2*/ 	.short	0x0470


	//----- nvinfo : EIATTR_SW_WAR
	.align		4
.L_45:
        /*05e4*/ 	.byte	0x04, 0x36
        /*05e6*/ 	.short	(.L_47 - .L_46)
.L_46:
        /*05e8*/ 	.word	0x00000008
.L_47:


//--------------------- .nv.callgraph             --------------------------
	.section	.nv.callgraph,"",@"SHT_CUDA_CALLGRAPH"
	.align	4
	.sectionentsize	8
	.align		4
        /*0000*/ 	.word	0x00000000
	.align		4
        /*0004*/ 	.word	0xffffffff
	.align		4
        /*0008*/ 	.word	index@(_ZN7cutlass13device_kernelINS_4gemm6kernel13GemmUniversalIN4cute5tupleIJiiiiEEENS1_10collective13CollectiveMmaINS1_34MainloopSm90TmaGmmaWarpSpecializedILi14ENS5_IJNS4_1CILi4EEENSA_ILi1EEESC_EEENS1_32KernelTmaWarpSpecializedPingpongEEENS5_IJNSA_ILi64EEESG_SG_EEENS_10bfloat16_tENS5_IJlSC_lEEESI_SJ_NS4_8TiledMMAINS4_8MMA_AtomIJNS4_4SM904GMMA27MMA_64x64x16_F32BF16BF16_SSILNSN_5MajorE0ELSP_0ELNSN_7ScaleInE1ELSQ_1EEEEEENS4_6LayoutINS5_IJSC_SC_SC_EEENS5_IJNSA_ILi0EEESV_SV_EEEEENS5_IJNS4_10UnderscoreESY_SY_EEEEENS4_13SM90_TMA_LOADENS4_14ComposedLayoutINS4_7SwizzleILi3ELi4ELi3EEENS4_18smem_ptr_flag_bitsILi16EEENST_INS5_IJNSA_ILi8EEESG_EEENS5_IJSG_SC_EEEEEEEvNS4_8identityENS4_23SM90_TMA_LOAD_MULTICASTES1B_vS1C_EENS_8epilogue10collective6detail29Sm90TmaWarpSpecializedAdapterINS1G_15DefaultEpilogueISI_SJ_SJ_NS1F_6thread17LinearCombinationISI_Li1EffLNS1K_9ScaleType4KindE0ELNS_15FloatRoundStyleE2ESI_EENS1_15EpilogueDefaultEEEEEvvEEEEvNT_6ParamsE)
	.align		4
        /*000c*/ 	.word	index@(__assertfail)
	.align		4
        /*0010*/ 	.word	0x00000000
	.align		4
        /*0014*/ 	.word	0xfffffffe
	.align		4
        /*0018*/ 	.word	0x00000000
	.align		4
        /*001c*/ 	.word	0xfffffffd
	.align		4
        /*0020*/ 	.word	0x00000000
	.align		4
        /*0024*/ 	.word	0xfffffffc


//--------------------- .nv.constant4             --------------------------
	.section	.nv.constant4,"a",@progbits
	.align	8
	.align		8
.nv.constant4:
        /*0000*/ 	.dword	__assertfail
	.align		8
        /*0008*/ 	.dword	__unnamed_1
	.align		8
        /*0010*/ 	.dword	_ZN40_INTERNAL_6353f383_4_k_cu_27fcd774_163154cuda3std3__45__cpo5beginE
	.align		8
        /*0018*/ 	.dword	_ZN40_INTERNAL_6353f383_4_k_cu_27fcd774_163154cuda3std3__45__cpo3endE
	.align		8
        /*0020*/ 	.dword	_ZN40_INTERNAL_6353f383_4_k_cu_27fcd774_163154cuda3std3__45__cpo6cbeginE
	.align		8
        /*0028*/ 	.dword	_ZN40_INTERNAL_6353f383_4_k_cu_27fcd774_163154cuda3std3__45__cpo4cendE
	.align		8
        /*0030*/ 	.dword	_ZN40_INTERNAL_6353f383_4_k_cu_27fcd774_163154cuda3std3__442_GLOBAL__N__6353f383_4_k_cu_27fcd774_163156ignoreE
	.align		8
        /*0038*/ 	.dword	_ZN40_INTERNAL_6353f383_4_k_cu_27fcd774_163154cuda3std3__419piecewise_constructE
	.align		8
        /*0040*/ 	.dword	_ZN40_INTERNAL_6353f383_4_k_cu_27fcd774_163154cuda3std3__48in_placeE
	.align		8
        /*0048*/ 	.dword	_ZN40_INTERNAL_6353f383_4_k_cu_27fcd774_163154cuda3std6ranges3__45__cpo4swapE
	.align		8
        /*0050*/ 	.dword	_ZN40_INTERNAL_6353f383_4_k_cu_27fcd774_163154cuda3std6ranges3__45__cpo9iter_moveE
	.align		8
        /*0058*/ 	.dword	_ZN40_INTERNAL_6353f383_4_k_cu_27fcd774_163154cute7productE
	.align		8
        /*0060*/ 	.dword	_ZN40_INTERNAL_6353f383_4_k_cu_27fcd774_163154cute1_E
	.align		8
        /*0068*/ 	.dword	$str$22
	.align		8
        /*0070*/ 	.dword	$str$23


//--------------------- .text._ZN7cutlass13device_kernelINS_4gemm6kernel13GemmUniversalIN4cute5tupleIJiiiiEEENS1_10collective13CollectiveMmaINS1_34MainloopSm90TmaGmmaWarpSpecializedILi14ENS5_IJNS4_1CILi4EEENSA_ILi1EEESC_EEENS1_32KernelTmaWarpSpecializedPingpongEEENS5_IJNSA_ILi64EEESG_SG_EEENS_10bfloat16_tENS5_IJlSC_lEEESI_SJ_NS4_8TiledMMAINS4_8MMA_AtomIJNS4_4SM904GMMA27MMA_64x64x16_F32BF16BF16_SSILNSN_5MajorE0ELSP_0ELNSN_7ScaleInE1ELSQ_1EEEEEENS4_6LayoutINS5_IJSC_SC_SC_EEENS5_IJNSA_ILi0EEESV_SV_EEEEENS5_IJNS4_10UnderscoreESY_SY_EEEEENS4_13SM90_TMA_LOADENS4_14ComposedLayoutINS4_7SwizzleILi3ELi4ELi3EEENS4_18smem_ptr_flag_bitsILi16EEENST_INS5_IJNSA_ILi8EEESG_EEENS5_IJSG_SC_EEEEEEEvNS4_8identityENS4_23SM90_TMA_LOAD_MULTICASTES1B_vS1C_EENS_8epilogue10collective6detail29Sm90TmaWarpSpecializedAdapterINS1G_15DefaultEpilogueISI_SJ_SJ_NS1F_6thread17LinearCombinationISI_Li1EffLNS1K_9ScaleType4KindE0ELNS_15FloatRoundStyleE2ESI_EENS1_15EpilogueDefaultEEEEEvvEEEEvNT_6ParamsE --------------------------
	.section	.text._ZN7cutlass13device_kernelINS_4gemm6kernel13GemmUniversalIN4cute5tupleIJiiiiEEENS1_10collective13CollectiveMmaINS1_34MainloopSm90TmaGmmaWarpSpecializedILi14ENS5_IJNS4_1CILi4EEENSA_ILi1EEESC_EEENS1_32KernelTmaWarpSpecializedPingpongEEENS5_IJNSA_ILi64EEESG_SG_EEENS_10bfloat16_tENS5_IJlSC_lEEESI_SJ_NS4_8TiledMMAINS4_8MMA_AtomIJNS4_4SM904GMMA27MMA_64x64x16_F32BF16BF16_SSILNSN_5MajorE0ELSP_0ELNSN_7ScaleInE1ELSQ_1EEEEEENS4_6LayoutINS5_IJSC_SC_SC_EEENS5_IJNSA_ILi0EEESV_SV_EEEEENS5_IJNS4_10UnderscoreESY_SY_EEEEENS4_13SM90_TMA_LOADENS4_14ComposedLayoutINS4_7SwizzleILi3ELi4ELi3EEENS4_18smem_ptr_flag_bitsILi16EEENST_INS5_IJNSA_ILi8EEESG_EEENS5_IJSG_SC_EEEEEEEvNS4_8identityENS4_23SM90_TMA_LOAD_MULTICASTES1B_vS1C_EENS_8epilogue10collective6detail29Sm90TmaWarpSpecializedAdapterINS1G_15DefaultEpilogueISI_SJ_SJ_NS1F_6thread17LinearCombinationISI_Li1EffLNS1K_9ScaleType4KindE0ELNS_15FloatRoundStyleE2ESI_EENS1_15EpilogueDefaultEEEEEvvEEEEvNT_6ParamsE,"ax",@progbits
	.align	128
.text._ZN7cutlass13device_kernelINS_4gemm6kernel13GemmUniversalIN4cute5tupleIJiiiiEEENS1_10collective13CollectiveMmaINS1_34MainloopSm90TmaGmmaWarpSpecializedILi14ENS5_IJNS4_1CILi4EEENSA_ILi1EEESC_EEENS1_32KernelTmaWarpSpecializedPingpongEEENS5_IJNSA_ILi64EEESG_SG_EEENS_10bfloat16_tENS5_IJlSC_lEEESI_SJ_NS4_8TiledMMAINS4_8MMA_AtomIJNS4_4SM904GMMA27MMA_64x64x16_F32BF16BF16_SSILNSN_5MajorE0ELSP_0ELNSN_7ScaleInE1ELSQ_1EEEEEENS4_6LayoutINS5_IJSC_SC_SC_EEENS5_IJNSA_ILi0EEESV_SV_EEEEENS5_IJNS4_10UnderscoreESY_SY_EEEEENS4_13SM90_TMA_LOADENS4_14ComposedLayoutINS4_7SwizzleILi3ELi4ELi3EEENS4_18smem_ptr_flag_bitsILi16EEENST_INS5_IJNSA_ILi8EEESG_EEENS5_IJSG_SC_EEEEEEEvNS4_8identityENS4_23SM90_TMA_LOAD_MULTICASTES1B_vS1C_EENS_8epilogue10collective6detail29Sm90TmaWarpSpecializedAdapterINS1G_15DefaultEpilogueISI_SJ_SJ_NS1F_6thread17LinearCombinationISI_Li1EffLNS1K_9ScaleType4KindE0ELNS_15FloatRoundStyleE2ESI_EENS1_15EpilogueDefaultEEEEEvvEEEEvNT_6ParamsE:
        .type           _ZN7cutlass13device_kernelINS_4gemm6kernel13GemmUniversalIN4cute5tupleIJiiiiEEENS1_10collective13CollectiveMmaINS1_34MainloopSm90TmaGmmaWarpSpecializedILi14ENS5_IJNS4_1CILi4EEENSA_ILi1EEESC_EEENS1_32KernelTmaWarpSpecializedPingpongEEENS5_IJNSA_ILi64EEESG_SG_EEENS_10bfloat16_tENS5_IJlSC_lEEESI_SJ_NS4_8TiledMMAINS4_8MMA_AtomIJNS4_4SM904GMMA27MMA_64x64x16_F32BF16BF16_SSILNSN_5MajorE0ELSP_0ELNSN_7ScaleInE1ELSQ_1EEEEEENS4_6LayoutINS5_IJSC_SC_SC_EEENS5_IJNSA_ILi0EEESV_SV_EEEEENS5_IJNS4_10UnderscoreESY_SY_EEEEENS4_13SM90_TMA_LOADENS4_14ComposedLayoutINS4_7SwizzleILi3ELi4ELi3EEENS4_18smem_ptr_flag_bitsILi16EEENST_INS5_IJNSA_ILi8EEESG_EEENS5_IJSG_SC_EEEEEEEvNS4_8identityENS4_23SM90_TMA_LOAD_MULTICASTES1B_vS1C_EENS_8epilogue10collective6detail29Sm90TmaWarpSpecializedAdapterINS1G_15DefaultEpilogueISI_SJ_SJ_NS1F_6thread17LinearCombinationISI_Li1EffLNS1K_9ScaleType4KindE0ELNS_15FloatRoundStyleE2ESI_EENS1_15EpilogueDefaultEEEEEvvEEEEvNT_6ParamsE,@function
        .size           _ZN7cutlass13device_kernelINS_4gemm6kernel13GemmUniversalIN4cute5tupleIJiiiiEEENS1_10collective13CollectiveMmaINS1_34MainloopSm90TmaGmmaWarpSpecializedILi14ENS5_IJNS4_1CILi4EEENSA_ILi1EEESC_EEENS1_32KernelTmaWarpSpecializedPingpongEEENS5_IJNSA_ILi64EEESG_SG_EEENS_10bfloat16_tENS5_IJlSC_lEEESI_SJ_NS4_8TiledMMAINS4_8MMA_AtomIJNS4_4SM904GMMA27MMA_64x64x16_F32BF16BF16_SSILNSN_5MajorE0ELSP_0ELNSN_7ScaleInE1ELSQ_1EEEEEENS4_6LayoutINS5_IJSC_SC_SC_EEENS5_IJNSA_ILi0EEESV_SV_EEEEENS5_IJNS4_10UnderscoreESY_SY_EEEEENS4_13SM90_TMA_LOADENS4_14ComposedLayoutINS4_7SwizzleILi3ELi4ELi3EEENS4_18smem_ptr_flag_bitsILi16EEENST_INS5_IJNSA_ILi8EEESG_EEENS5_IJSG_SC_EEEEEEEvNS4_8identityENS4_23SM90_TMA_LOAD_MULTICASTES1B_vS1C_EENS_8epilogue10collective6detail29Sm90TmaWarpSpecializedAdapterINS1G_15DefaultEpilogueISI_SJ_SJ_NS1F_6thread17LinearCombinationISI_Li1EffLNS1K_9ScaleType4KindE0ELNS_15FloatRoundStyleE2ESI_EENS1_15EpilogueDefaultEEEEEvvEEEEvNT_6ParamsE,(.L_x_160 - _ZN7cutlass13device_kernelINS_4gemm6kernel13GemmUniversalIN4cute5tupleIJiiiiEEENS1_10collective13CollectiveMmaINS1_34MainloopSm90TmaGmmaWarpSpecializedILi14ENS5_IJNS4_1CILi4EEENSA_ILi1EEESC_EEENS1_32KernelTmaWarpSpecializedPingpongEEENS5_IJNSA_ILi64EEESG_SG_EEENS_10bfloat16_tENS5_IJlSC_lEEESI_SJ_NS4_8TiledMMAINS4_8MMA_AtomIJNS4_4SM904GMMA27MMA_64x64x16_F32BF16BF16_SSILNSN_5MajorE0ELSP_0ELNSN_7ScaleInE1ELSQ_1EEEEEENS4_6LayoutINS5_IJSC_SC_SC_EEENS5_IJNSA_ILi0EEESV_SV_EEEEENS5_IJNS4_10UnderscoreESY_SY_EEEEENS4_13SM90_TMA_LOADENS4_14ComposedLayoutINS4_7SwizzleILi3ELi4ELi3EEENS4_18smem_ptr_flag_bitsILi16EEENST_INS5_IJNSA_ILi8EEESG_EEENS5_IJSG_SC_EEEEEEEvNS4_8identityENS4_23SM90_TMA_LOAD_MULTICASTES1B_vS1C_EENS_8epilogue10collective6detail29Sm90TmaWarpSpecializedAdapterINS1G_15DefaultEpilogueISI_SJ_SJ_NS1F_6thread17LinearCombinationISI_Li1EffLNS1K_9ScaleType4KindE0ELNS_15FloatRoundStyleE2ESI_EENS1_15EpilogueDefaultEEEEEvvEEEEvNT_6ParamsE)
        .other          _ZN7cutlass13device_kernelINS_4gemm6kernel13GemmUniversalIN4cute5tupleIJiiiiEEENS1_10collective13CollectiveMmaINS1_34MainloopSm90TmaGmmaWarpSpecializedILi14ENS5_IJNS4_1CILi4EEENSA_ILi1EEESC_EEENS1_32KernelTmaWarpSpecializedPingpongEEENS5_IJNSA_ILi64EEESG_SG_EEENS_10bfloat16_tENS5_IJlSC_lEEESI_SJ_NS4_8TiledMMAINS4_8MMA_AtomIJNS4_4SM904GMMA27MMA_64x64x16_F32BF16BF16_SSILNSN_5MajorE0ELSP_0ELNSN_7ScaleInE1ELSQ_1EEEEEENS4_6LayoutINS5_IJSC_SC_SC_EEENS5_IJNSA_ILi0EEESV_SV_EEEEENS5_IJNS4_10UnderscoreESY_SY_EEEEENS4_13SM90_TMA_LOADENS4_14ComposedLayoutINS4_7SwizzleILi3ELi4ELi3EEENS4_18smem_ptr_flag_bitsILi16EEENST_INS5_IJNSA_ILi8EEESG_EEENS5_IJSG_SC_EEEEEEEvNS4_8identityENS4_23SM90_TMA_LOAD_MULTICASTES1B_vS1C_EENS_8epilogue10collective6detail29Sm90TmaWarpSpecializedAdapterINS1G_15DefaultEpilogueISI_SJ_SJ_NS1F_6thread17LinearCombinationISI_Li1EffLNS1K_9ScaleType4KindE0ELNS_15FloatRoundStyleE2ESI_EENS1_15EpilogueDefaultEEEEEvvEEEEvNT_6ParamsE,@"STO_CUDA_ENTRY STV_DEFAULT"
_ZN7cutlass13device_kernelINS_4gemm6kernel13GemmUniversalIN4cute5tupleIJiiiiEEENS1_10collective13CollectiveMmaINS1_34MainloopSm90TmaGmmaWarpSpecializedILi14ENS5_IJNS4_1CILi4EEENSA_ILi1EEESC_EEENS1_32KernelTmaWarpSpecializedPingpongEEENS5_IJNSA_ILi64EEESG_SG_EEENS_10bfloat16_tENS5_IJlSC_lEEESI_SJ_NS4_8TiledMMAINS4_8MMA_AtomIJNS4_4SM904GMMA27MMA_64x64x16_F32BF16BF16_SSILNSN_5MajorE0ELSP_0ELNSN_7ScaleInE1ELSQ_1EEEEEENS4_6LayoutINS5_IJSC_SC_SC_EEENS5_IJNSA_ILi0EEESV_SV_EEEEENS5_IJNS4_10UnderscoreESY_SY_EEEEENS4_13SM90_TMA_LOADENS4_14ComposedLayoutINS4_7SwizzleILi3ELi4ELi3EEENS4_18smem_ptr_flag_bitsILi16EEENST_INS5_IJNSA_ILi8EEESG_EEENS5_IJSG_SC_EEEEEEEvNS4_8identityENS4_23SM90_TMA_LOAD_MULTICASTES1B_vS1C_EENS_8epilogue10collective6detail29Sm90TmaWarpSpecializedAdapterINS1G_15DefaultEpilogueISI_SJ_SJ_NS1F_6thread17LinearCombinationISI_Li1EffLNS1K_9ScaleType4KindE0ELNS_15FloatRoundStyleE2ESI_EENS1_15EpilogueDefaultEEEEEvvEEEEvNT_6ParamsE:
[----:B------:R-:W0:Y:S02]  /*0000*/  LDC R1, c[0x0][0x28] ;  /* 0x00000a00ff017b82 */ /* 0x000e240000000800 */
[----:B0-----:R-:W-:Y:S01]  /*0010*/  VIADD R1, R1, 0xfffffff8 ;  /* 0xfffffff801017836 */ /* 0x001fe20000000000 */
[----:B------:R-:W0:Y:S01]  /*0020*/  S2R R4, SR_TID.X ;  /* 0x0000000000047919 */ /* 0x000e220000002100 */
[----:B------:R-:W-:Y:S01]  /*0030*/  ELECT P0, URZ, PT ;  /* 0x00000000003f782f */ /* 0x000fe20003800000 */
[----:B------:R-:W-:Y:S01]  /*0040*/  BSSY B0, `(.L_x_0) ;  /* 0x000000f000007945 */ /* 0x000fe20003800000 */
[--C-:B0-----:R-:W-:Y:S02]  /*0050*/  SHF.R.U32.HI R2, RZ, 0x5, R4.reuse ;  /* 0x00000005ff027819 */ /* 0x101fe40000011604 */
[----:B------:R-:W-:-:S03]  /*0060*/  SHF.R.U32.HI R7, RZ, 0x7, R4 ;  /* 0x00000007ff077819 */ /* 0x000fc60000011604 */
[----:B------:R-:W0:Y:S04]  /*0070*/  SHFL.IDX PT, R5, R2, RZ, 0x1f ;  /* 0x00001fff02057589 */ /* 0x000e2800000e0000 */
[----:B------:R1:W2:Y:S01]  /*0080*/  SHFL.IDX PT, R10, R7, RZ, 0x1f ;  /* 0x00001fff070a7589 */ /* 0x0002a200000e0000 */
[----:B0-----:R-:W-:-:S13]  /*0090*/  ISETP.NE.OR P0, PT, R5, RZ, !P0 ;  /* 0x000000ff0500720c */ /* 0x001fda0004705670 */
[----:B-12---:R-:W-:Y:S05]  /*00a0*/  @P0 BRA `(.L_x_1) ;  /* 0x0000000000200947 */ /* 0x006fea0003800000 */
[----:B------:R-:W-:Y:S02]  /*00b0*/  ULDC.64 UR4, c[0x0][0x198] ;  /* 0x0000660000047ab9 */ /* 0x000fe40000000a00 */
[----:B------:R-:W-:Y:S02]  /*00c0*/  UIADD3 UR6, UP0, UR4, 0xf0, URZ ;  /* 0x000000f004067890 */ /* 0x000fe4000ff1e03f */
[----:B------:R-:W-:Y:S02]  /*00d0*/  UIADD3 UR4, UP1, UR4, 0x1f0, URZ ;  /* 0x000001f004047890 */ /* 0x000fe4000ff3e03f */
[----:B------:R-:W-:Y:S02]  /*00e0*/  UIADD3.X UR7, URZ, UR5, URZ, UP0, !UPT ;  /* 0x000000053f077290 */ /* 0x000fe400087fe43f */
[----:B------:R-:W-:-:S07]  /*00f0*/  UIADD3.X UR5, URZ, UR5, URZ, UP1, !UPT ;  /* 0x000000053f057290 */ /* 0x000fce0008ffe43f */
[----:B------:R0:W-:Y:S02]  /*0100*/  UTMACCTL.PF [UR6] ;  /* 0x00000000060079b9 */ /* 0x0001e40008040000 */
[----:B------:R0:W-:Y:S02]  /*0110*/  UTMACCTL.PF [UR4] ;  /* 0x00000000040079b9 */ /* 0x0001e40008040000 */
[----:B0-----:R-:W-:Y:S01]  /*0120*/  NOP ;  /* 0x0000000000007918 */ /* 0x001fe20000000000 */
.L_x_1:
[----:B------:R-:W-:Y:S05]  /*0130*/  BSYNC B0 ;  /* 0x0000000000007941 */ /* 0x000fea0003800000 */
.L_x_0:
[----:B------:R-:W0:Y:S01]  /*0140*/  SHFL.IDX PT, R8, R2, RZ, 0x1f ;  /* 0x00001fff02087589 */ /* 0x000e2200000e0000 */
[----:B------:R-:W-:-:S04]  /*0150*/  SHF.R.S32.HI R3, RZ, 0x1f, R4 ;  /* 0x0000001fff037819 */ /* 0x000fc80000011404 */
[----:B------:R-:W-:-:S04]  /*0160*/  LEA.HI R3, R3, R4, RZ, 0x7 ;  /* 0x0000000403037211 */ /* 0x000fc800078f38ff */
[----:B------:R-:W-:-:S05]  /*0170*/  LOP3.LUT R3, R3, 0xffffff80, RZ, 0xc0, !PT ;  /* 0xffffff8003037812 */ /* 0x000fca00078ec0ff */
[----:B------:R-:W-:Y:S01]  /*0180*/  IMAD.IADD R3, R4, 0x1, -R3 ;  /* 0x0000000104037824 */ /* 0x000fe200078e0a03 */
[----:B0-----:R-:W-:-:S13]  /*0190*/  ISETP.NE.AND P0, PT, R8, RZ, PT ;  /* 0x000000ff0800720c */ /* 0x001fda0003f05270 */
[----:B------:R-:W-:Y:S05]  /*01a0*/  @P0 BRA `(.L_x_2) ;  /* 0x0000000000b40947 */ /* 0x000fea0003800000 */
[----:B------:R-:W-:Y:S01]  /*01b0*/  ELECT P0, URZ, PT ;  /* 0x00000000003f782f */ /* 0x000fe20003800000 */
[----:B------:R-:W-:-:S12]  /*01c0*/  BSSY B0, `(.L_x_2) ;  /* 0x000002b000007945 */ /* 0x000fd80003800000 */
[----:B------:R-:W-:Y:S05]  /*01d0*/  @!P0 BRA `(.L_x_3) ;  /* 0x0000000000a48947 */ /* 0x000fea0003800000 */
[----:B------:R-:W0:Y:S01]  /*01e0*/  S2UR UR8, SR_CgaCtaId ;  /* 0x00000000000879c3 */ /* 0x000e220000008800 */
[----:B------:R-:W-:Y:S01]  /*01f0*/  UMOV UR4, 0x400 ;  /* 0x0000040000047882 */ /* 0x000fe20000000000 */
[----:B------:R-:W-:Y:S01]  /*0200*/  UMOV UR5, 0x1 ;  /* 0x0000000100057882 */ /* 0x000fe20000000000 */
[----:B------:R-:W-:Y:S02]  /*0210*/  UMOV UR6, 0x4 ;  /* 0x0000000400067882 */ /* 0x000fe40000000000 */
[----:B------:R-:W-:-:S04]  /*0220*/  UIADD3 UR6, -UR6, 0x100000, URZ ;  /* 0x0010000006067890 */ /* 0x000fc8000fffe13f */
[----:B------:R-:W-:Y:S02]  /*0230*/  USHF.L.U32 UR7, UR6, 0xb, URZ ;  /* 0x0000000b06077899 */ /* 0x000fe4000800063f */
[----:B------:R-:W-:Y:S02]  /*0240*/  USHF.L.U32 UR6, UR6, 0x1, URZ ;  /* 0x0000000106067899 */ /* 0x000fe4000800063f */
[----:B0-----:R-:W-:Y:S02]  /*0250*/  ULEA UR8, UR8, UR4, 0x18 ;  /* 0x0000000408087291 */ /* 0x001fe4000f8ec03f */
[----:B------:R-:W-:-:S04]  /*0260*/  UIADD3 UR4, -UR5, 0x100000, URZ ;  /* 0x0010000005047890 */ /* 0x000fc8000fffe13f */
[----:B------:R-:W-:Y:S02]  /*0270*/  USHF.L.U32 UR5, UR4, 0xb, URZ ;  /* 0x0000000b04057899 */ /* 0x000fe4000800063f */
[----:B------:R-:W-:Y:S01]  /*0280*/  USHF.L.U32 UR4, UR4, 0x1, URZ ;  /* 0x0000000104047899 */ /* 0x000fe2000800063f */
[----:B------:R-:W0:Y:S11]  /*0290*/  FENCE.VIEW.ASYNC.S ;  /* 0x00000000000073c6 */ /* 0x000e360000000000 */
[----:B0-----:R0:W1:Y:S01]  /*02a0*/  SYNCS.EXCH.64 URZ, [UR8], UR4 ;  /* 0x00000004083f75b2 */ /* 0x0010620008000100 */
[----:B------:R0:W2:Y:S01]  /*02b0*/  SYNCS.EXCH.64 URZ, [UR8+0x70], UR6 ;  /* 0x00007006083f75b2 */ /* 0x0000a20008000100 */
[----:B------:R0:W3:Y:S01]  /*02c0*/  SYNCS.EXCH.64 URZ, [UR8+0x8], UR4 ;  /* 0x00000804083f75b2 */ /* 0x0000e20008000100 */
[----:B------:R0:W4:Y:S01]  /*02d0*/  SYNCS.EXCH.64 URZ, [UR8+0x78], UR6 ;  /* 0x00007806083f75b2 */ /* 0x0001220008000100 */
[----:B------:R0:W0:Y:S01]  /*02e0*/  SYNCS.EXCH.64 URZ, [UR8+0x10], UR4 ;  /* 0x00001004083f75b2 */ /* 0x0000220008000100 */
        /* <DEDUP_REMOVED lines=23> */
[----:B-1234-:R-:W-:Y:S01]  /*0460*/  NOP ;  /* 0x0000000000007918 */ /* 0x01efe20000000000 */
.L_x_3:
[----:B0-----:R-:W-:Y:S05]  /*0470*/  BSYNC B0 ;  /* 0x0000000000007941 */ /* 0x001fea0003800000 */
.L_x_2:
[----:B------:R-:W0:Y:S01]  /*0480*/  S2UR UR12, SR_CTAID.X ;  /* 0x00000000000c79c3 */ /* 0x000e220000002500 */
[----:B------:R-:W-:Y:S01]  /*0490*/  SHF.R.S32.HI R0, RZ, 0x1f, R3 ;  /* 0x0000001fff007819 */ /* 0x000fe20000011403 */
[----:B------:R-:W1:Y:S01]  /*04a0*/  SHFL.IDX PT, R15, R2, RZ, 0x1f ;  /* 0x00001fff020f7589 */ /* 0x000e6200000e0000 */
[----:B------:R-:W-:Y:S02]  /*04b0*/  SHF.R.S32.HI R11, RZ, 0x1f, R8 ;  /* 0x0000001fff0b7819 */ /* 0x000fe40000011408 */
[----:B------:R-:W-:Y:S02]  /*04c0*/  ELECT P0, URZ, PT ;  /* 0x00000000003f782f */ /* 0x000fe40003800000 */
[----:B------:R-:W-:Y:S01]  /*04d0*/  LEA.HI R6, R0, R3, RZ, 0x3 ;  /* 0x0000000300067211 */ /* 0x000fe200078f18ff */
[----:B------:R2:W3:Y:S01]  /*04e0*/  SHFL.IDX PT, R13, R2, RZ, 0x1f ;  /* 0x00001fff020d7589 */ /* 0x0004e200000e0000 */
[----:B------:R-:W-:Y:S02]  /*04f0*/  LEA.HI R11, R11, R8, RZ, 0x2 ;  /* 0x000000080b0b7211 */ /* 0x000fe400078f10ff */
[----:B------:R-:W-:-:S02]  /*0500*/  ELECT P1, URZ, PT ;  /* 0x00000000003f782f */ /* 0x000fc40003820000 */
[--C-:B------:R-:W-:Y:S01]  /*0510*/  SHF.R.S32.HI R9, RZ, 0x3, R6.reuse ;  /* 0x00000003ff097819 */ /* 0x100fe20000011406 */
[----:B------:R-:W-:Y:S01]  /*0520*/  ULDC UR4, c[0x0][0x150] ;  /* 0x0000540000047ab9 */ /* 0x000fe20000000800 */
[----:B------:R-:W-:Y:S01]  /*0530*/  SHF.R.S32.HI R12, RZ, 0x1f, R6 ;  /* 0x0000001fff0c7819 */ /* 0x000fe20000011406 */
[----:B------:R-:W4:Y:S01]  /*0540*/  LDC R14, c[0x0][0x140] ;  /* 0x00005000ff0e7b82 */ /* 0x000f220000000800 */
[----:B------:R-:W5:Y:S01]  /*0550*/  S2R R6, SR_CTAID.Y ;  /* 0x0000000000067919 */ /* 0x000f620000002600 */
[----:B------:R-:W-:Y:S01]  /*0560*/  LOP3.LUT R11, R11, 0x3ffffffc, RZ, 0xc0, !PT ;  /* 0x3ffffffc0b0b7812 */ /* 0x000fe200078ec0ff */
[----:B------:R-:W-:Y:S01]  /*0570*/  UMOV UR11, 0x80 ;  /* 0x00000080000b7882 */ /* 0x000fe20000000000 */
[----:B------:R-:W-:Y:S01]  /*0580*/  LEA.HI R12, R12, R9, RZ, 0x2 ;  /* 0x000000090c0c7211 */ /* 0x000fe200078f10ff */
[----:B------:R-:W-:Y:S01]  /*0590*/  NOP ;  /* 0x0000000000007918 */ /* 0x000fe20000000000 */
[----:B--2---:R-:W-:Y:S01]  /*05a0*/  SHF.R.S32.HI R2, RZ, 0x1f, R5 ;  /* 0x0000001fff027819 */ /* 0x004fe20000011405 */
[----:B------:R-:W-:Y:S01]  /*05b0*/  IMAD.IADD R11, R8, 0x1, -R11 ;  /* 0x00000001080b7824 */ /* 0x000fe200078e0a0b */
[----:B------:R-:W-:Y:S01]  /*05c0*/  LOP3.LUT R12, R12, 0xfffffffc, RZ, 0xc0, !PT ;  /* 0xfffffffc0c0c7812 */ /* 0x000fe200078ec0ff */
[----:B------:R-:W2:Y:S01]  /*05d0*/  LDC R25, c[0x0][0x148] ;  /* 0x00005200ff197b82 */ /* 0x000ea20000000800 */
[----:B------:R-:W-:Y:S01]  /*05e0*/  LEA.HI R2, R2, R5, RZ, 0x2 ;  /* 0x0000000502027211 */ /* 0x000fe200078f10ff */
[----:B------:R-:W-:Y:S01]  /*05f0*/  NOP ;  /* 0x0000000000007918 */ /* 0x000fe20000000000 */
[C---:B------:R-:W-:Y:S01]  /*0600*/  VIADD R35, R10.reuse, 0xffffffff ;  /* 0xffffffff0a237836 */ /* 0x040fe20000000000 */
[----:B------:R-:W-:Y:S01]  /*0610*/  ISETP.NE.AND P3, PT, R10, RZ, PT ;  /* 0x000000ff0a00720c */ /* 0x000fe20003f65270 */
[----:B------:R-:W-:Y:S01]  /*0620*/  IMAD.IADD R12, R9, 0x1, -R12 ;  /* 0x00000001090c7824 */ /* 0x000fe200078e0a0c */
[----:B0-----:R-:W-:Y:S01]  /*0630*/  I2FP.F32.U32 R9, UR12 ;  /* 0x0000000c00097c45 */ /* 0x001fe20008201000 */
[----:B------:R-:W-:Y:S01]  /*0640*/  IMAD.MOV.U32 R57, RZ, RZ, 0x1 ;  /* 0x00000001ff397424 */ /* 0x000fe200078e00ff */
[----:B-1----:R-:W-:Y:S01]  /*0650*/  ISETP.NE.OR P0, PT, R15, RZ, !P0 ;  /* 0x000000ff0f00720c */ /* 0x002fe20004705670 */
[----:B------:R-:W-:Y:S01]  /*0660*/  IMAD R11, R11, 0x4, R12 ;  /* 0x000000040b0b7824 */ /* 0x000fe200078e020c */
[----:B---3--:R-:W-:Y:S01]  /*0670*/  ISETP.NE.OR P1, PT, R13, RZ, !P1 ;  /* 0x000000ff0d00720c */ /* 0x008fe20004f25670 */
[----:B------:R-:W-:Y:S01]  /*0680*/  FMUL R9, R9, UR4 ;  /* 0x0000000409097c20 */ /* 0x000fe20008400000 */
[----:B------:R-:W0:Y:S01]  /*0690*/  LDC R13, c[0x0][0x144] ;  /* 0x00005100ff0d7b82 */ /* 0x000e220000000800 */
[----:B------:R-:W-:Y:S01]  /*06a0*/  LOP3.LUT R2, R2, 0xfffffffc, RZ, 0xc0, !PT ;  /* 0xfffffffc02027812 */ /* 0x000fe200078ec0ff */
[----:B------:R-:W-:Y:S01]  /*06b0*/  ULDC UR4, c[0x0][0x154] ;  /* 0x0000550000047ab9 */ /* 0x000fe20000000800 */
[----:B------:R-:W-:Y:S01]  /*06c0*/  SHF.R.S32.HI R8, RZ, 0x1f, R11 ;  /* 0x0000001fff087819 */ /* 0x000fe2000001140b */
[----:B------:R-:W-:Y:S01]  /*06d0*/  IMAD.SHL.U32 R56, R11, 0x4, RZ ;  /* 0x000000040b387824 */ /* 0x000fe200078e00ff */
[----:B------:R-:W1:Y:S01]  /*06e0*/  F2I.U32.TRUNC.NTZ R9, R9 ;  /* 0x0000000900097305 */ /* 0x000e62000020f000 */
[----:B------:R-:W-:Y:S01]  /*06f0*/  IMAD.IADD R5, R5, 0x1, -R2 ;  /* 0x0000000105057824 */ /* 0x000fe200078e0a02 */
[----:B------:R-:W-:-:S02]  /*0700*/  LEA.HI R8, R8, R11, RZ, 0x2 ;  /* 0x0000000b08087211 */ /* 0x000fc400078f10ff */
[----:B------:R-:W-:Y:S01]  /*0710*/  VOTEU.ALL UP2, P0 ;  /* 0x00000000003f7886 */ /* 0x000fe20000040000 */
[----:B------:R-:W-:Y:S01]  /*0720*/  LOP3.LUT R56, R11, 0xc, R56, 0x78, !PT ;  /* 0x0000000c0b387812 */ /* 0x000fe200078e7838 */
[----:B------:R-:W-:Y:S01]  /*0730*/  VOTEU.ALL UP3, P1 ;  /* 0x00000000003f7886 */ /* 0x000fe20000860000 */
[----:B-----5:R-:W-:Y:S01]  /*0740*/  I2FP.F32.U32 R2, R6 ;  /* 0x0000000600027245 */ /* 0x020fe20000201000 */
[----:B------:R-:W-:Y:S01]  /*0750*/  VOTEU.ALL UP4, P1 ;  /* 0x00000000003f7886 */ /* 0x000fe20000880000 */
[----:B------:R-:W3:Y:S01]  /*0760*/  @!UP2 S2UR UR7, SR_CgaCtaId ;  /* 0x000000000007a9c3 */ /* 0x000ee20000008800 */
[----:B------:R-:W-:Y:S01]  /*0770*/  LOP3.LUT R8, R8, 0xfffffffc, RZ, 0xc0, !PT ;  /* 0xfffffffc08087812 */ /* 0x000fe200078ec0ff */
[----:B------:R-:W-:Y:S01]  /*0780*/  @!UP2 UMOV UR6, 0x400 ;  /* 0x000004000006a882 */ /* 0x000fe20000000000 */
[----:B------:R-:W-:Y:S01]  /*0790*/  FMUL R2, R2, UR4 ;  /* 0x0000000402027c20 */ /* 0x000fe20008400000 */
[----:B------:R-:W-:Y:S01]  /*07a0*/  UMOV UR4, 0x20 ;  /* 0x0000002000047882 */ /* 0x000fe20000000000 */
[----:B------:R-:W-:Y:S01]  /*07b0*/  @!UP3 UMOV UR9, 0x400 ;  /* 0x000004000009b882 */ /* 0x000fe20000000000 */
[----:B-1----:R-:W-:Y:S01]  /*07c0*/  IMAD.MOV R12, RZ, RZ, -R9 ;  /* 0x000000ffff0c7224 */ /* 0x002fe200078e0a09 */
[----:B------:R-:W-:-:S04]  /*07d0*/  @!UP2 UIADD3 UR4, -UR4, 0x100000, URZ ;  /* 0x001000000404a890 */ /* 0x000fc8000fffe13f */
[----:B------:R-:W-:Y:S02]  /*07e0*/  @!UP2 USHF.L.U32 UR5, UR4, 0xb, URZ ;  /* 0x0000000b0405a899 */ /* 0x000fe4000800063f */
[----:B------:R-:W-:Y:S01]  /*07f0*/  @!UP2 USHF.L.U32 UR4, UR4, 0x1, URZ ;  /* 0x000000010404a899 */ /* 0x000fe2000800063f */
[----:B------:R-:W1:Y:S01]  /*0800*/  @!UP3 S2UR UR10, SR_CgaCtaId ;  /* 0x00000000000ab9c3 */ /* 0x000e620000008800 */
[----:B------:R-:W-:Y:S01]  /*0810*/  IMAD.IADD R8, R11, 0x1, -R8 ;  /* 0x000000010b087824 */ /* 0x000fe200078e0a08 */
[----:B------:R-:W5:Y:S01]  /*0820*/  F2I.U32.TRUNC.NTZ R2, R2 ;  /* 0x0000000200027305 */ /* 0x000f62000020f000 */
[----:B0-----:R-:W-:Y:S01]  /*0830*/  IMAD R21, R13, R12, UR12 ;  /* 0x0000000c0d157e24 */ /* 0x001fe2000f8e020c */
[----:B------:R-:W-:Y:S01]  /*0840*/  VOTEU.ALL UP5, P1 ;  /* 0x00000000003f7886 */ /* 0x000fe200008a0000 */
[----:B----4-:R-:W-:Y:S01]  /*0850*/  ISETP.EQ.U32.AND P2, PT, R14, 0x1, PT ;  /* 0x000000010e00780c */ /* 0x010fe20003f42070 */
[----:B------:R-:W-:Y:S01]  /*0860*/  VOTEU.ALL UP0, P0 ;  /* 0x00000000003f7886 */ /* 0x000fe20000000000 */
[----:B------:R-:W-:Y:S01]  /*0870*/  VOTEU.ALL UP1, P0 ;  /* 0x00000000003f7886 */ /* 0x000fe20000020000 */
[----:B------:R-:W-:Y:S01]  /*0880*/  ISETP.NE.AND P4, PT, R8, R21, PT ;  /* 0x000000150800720c */ /* 0x000fe20003f85270 */
[----:B------:R0:W4:Y:S01]  /*0890*/  SHFL.IDX PT, R14, R7, RZ, 0x1f ;  /* 0x00001fff070e7589 */ /* 0x00012200000e0000 */
[----:B------:R-:W-:-:S02]  /*08a0*/  LOP3.LUT P0, RZ, R3, 0x7, RZ, 0xc0, !PT ;  /* 0x0000000703ff7812 */ /* 0x000fc4000780c0ff */
[----:B------:R-:W-:Y:S02]  /*08b0*/  ISETP.GE.U32.AND P6, PT, R35, 0x2, PT ;  /* 0x000000022300780c */ /* 0x000fe40003fc6070 */
[----:B------:R-:W-:Y:S01]  /*08c0*/  ISETP.LT.U32.AND P0, PT, R56, 0x4, !P0 ;  /* 0x000000043800780c */ /* 0x000fe20004701070 */
[----:B---3--:R-:W-:Y:S01]  /*08d0*/  @!UP2 ULEA UR8, UR7, UR6, 0x18 ;  /* 0x000000060708a291 */ /* 0x008fe2000f8ec03f */
[----:B-----5:R-:W-:Y:S01]  /*08e0*/  IMAD.MOV R20, RZ, RZ, -R2 ;  /* 0x000000ffff147224 */ /* 0x020fe200078e0a02 */
[----:B------:R-:W-:-:S04]  /*08f0*/  @!UP3 UIADD3 UR6, -UR11, 0x100000, URZ ;  /* 0x001000000b06b890 */ /* 0x000fc8000fffe13f */
[----:B------:R-:W-:Y:S02]  /*0900*/  @!UP3 USHF.L.U32 UR7, UR6, 0xb, URZ ;  /* 0x0000000b0607b899 */ /* 0x000fe4000800063f */
[----:B------:R-:W-:Y:S01]  /*0910*/  @!UP3 USHF.L.U32 UR6, UR6, 0x1, URZ ;  /* 0x000000010606b899 */ /* 0x000fe2000800063f */
[----:B------:R-:W-:Y:S01]  /*0920*/  VOTEU.ALL UP2, P1 ;  /* 0x00000000003f7886 */ /* 0x000fe20000840000 */
[----:B------:R-:W-:Y:S01]  /*0930*/  @P4 SHF.R.S32.HI R9, RZ, 0x1f, R56 ;  /* 0x0000001fff094819 */ /* 0x000fe20000011438 */
[----:B--2---:R-:W-:Y:S01]  /*0940*/  IMAD R2, R25, R20, R6 ;  /* 0x0000001419027224 */ /* 0x004fe200078e0206 */
[----:B-1----:R-:W-:Y:S02]  /*0950*/  @!UP3 ULEA UR9, UR10, UR9, 0x18 ;  /* 0x000000090a09b291 */ /* 0x002fe4000f8ec03f */
[----:B------:R-:W-:Y:S01]  /*0960*/  @P4 LEA.HI R9, R9, R56, RZ, 0x2 ;  /* 0x0000003809094211 */ /* 0x000fe200078f10ff */
[----:B------:R-:W-:Y:S01]  /*0970*/  VOTEU.ALL UP3, P1 ;  /* 0x00000000003f7886 */ /* 0x000fe20000860000 */
[----:B------:R-:W-:Y:S01]  /*0980*/  ISETP.NE.AND P1, PT, R5, 0x3, PT ;  /* 0x000000030500780c */ /* 0x000fe20003f25270 */
[----:B------:R-:W1:Y:S02]  /*0990*/  FENCE.VIEW.ASYNC.S ;  /* 0x00000000000073c6 */ /* 0x000e640000000000 */
[----:B-1----:R0:W1:Y:S01]  /*09a0*/  @!UP0 SYNCS.EXCH.64 URZ, [UR8+0x110], UR4 ;  /* 0x00011004083f85b2 */ /* 0x0020620008000100 */
[----:B------:R-:W-:-:S02]  /*09b0*/  @P4 SHF.R.S32.HI R9, RZ, 0x2, R9 ;  /* 0x00000002ff094819 */ /* 0x000fc40000011409 */
[----:B------:R-:W-:Y:S02]  /*09c0*/  ISETP.EQ.OR P1, PT, R5, RZ, !P1 ;  /* 0x000000ff0500720c */ /* 0x000fe40004f22670 */
[----:B------:R-:W-:Y:S02]  /*09d0*/  @P4 ISETP.NE.AND P5, PT, R9, R2, PT ;  /* 0x000000020900420c */ /* 0x000fe40003fa5270 */
[----:B------:R-:W-:Y:S02]  /*09e0*/  ISETP.EQ.AND P1, PT, R10, RZ, P1 ;  /* 0x000000ff0a00720c */ /* 0x000fe40000f22270 */
[----:B------:R-:W-:Y:S02]  /*09f0*/  SEL R2, RZ, 0x1, !P0 ;  /* 0x00000001ff027807 */ /* 0x000fe40004000000 */
[----:B------:R-:W-:Y:S02]  /*0a00*/  @P4 SEL R57, RZ, 0x1, P5 ;  /* 0x00000001ff394807 */ /* 0x000fe40002800000 */
[----:B------:R-:W-:-:S02]  /*0a10*/  SEL R16, RZ, 0x1, !P1 ;  /* 0x00000001ff107807 */ /* 0x000fc40004800000 */
[----:B------:R-:W-:Y:S01]  /*0a20*/  LOP3.LUT R57, R57, R2, RZ, 0xc0, !PT ;  /* 0x0000000239397212 */ /* 0x000fe200078ec0ff */
[----:B------:R0:W2:Y:S01]  /*0a30*/  @!UP1 SYNCS.EXCH.64 URZ, [UR8+0x118], UR4 ;  /* 0x00011804083f95b2 */ /* 0x0000a20008000100 */
[----:B------:R-:W-:Y:S01]  /*0a40*/  NOP ;  /* 0x0000000000007918 */ /* 0x000fe20000000000 */
[----:B------:R-:W-:Y:S01]  /*0a50*/  SEL R16, R16, 0x2, P6 ;  /* 0x0000000210107807 */ /* 0x000fe20003000000 */
[----:B------:R0:W3:Y:S01]  /*0a60*/  @!UP2 SYNCS.EXCH.64 URZ, [UR9+0xf0], UR6 ;  /* 0x0000f006093fa5b2 */ /* 0x0000e20008000100 */
[----:B------:R0:W0:Y:S01]  /*0a70*/  @!UP3 SYNCS.EXCH.64 URZ, [UR9+0xf8], UR6 ;  /* 0x0000f806093fb5b2 */ /* 0x0000220008000100 */
[----:B------:R0:W0:Y:S01]  /*0a80*/  @!UP4 SYNCS.EXCH.64 URZ, [UR9+0x100], UR6 ;  /* 0x00010006093fc5b2 */ /* 0x0000220008000100 */
[----:B------:R0:W0:Y:S01]  /*0a90*/  @!UP5 SYNCS.EXCH.64 URZ, [UR9+0x108], UR6 ;  /* 0x00010806093fd5b2 */ /* 0x0000220008000100 */
[----:B------:R-:W-:Y:S01]  /*0aa0*/  NOP ;  /* 0x0000000000007918 */ /* 0x000fe20000000000 */
[----:B-1--4-:R-:W-:Y:S05]  /*0ab0*/  @!P2 BRA `(.L_x_4) ;  /* 0x000000000008a947 */ /* 0x012fea0003800000 */
[----:B0-23--:R-:W-:Y:S01]  /*0ac0*/  UCGABAR_ARV ;  /* 0x00000000000079c7 */ /* 0x00dfe20008000000 */
[----:B------:R-:W-:Y:S05]  /*0ad0*/  BRA `(.L_x_5) ;  /* 0x0000000000047947 */ /* 0x000fea0003800000 */
.L_x_4:
[----:B0-23--:R-:W-:Y:S01]  /*0ae0*/  NOP ;  /* 0x0000000000007918 */ /* 0x00dfe20000000000 */
.L_x_5:
[----:B------:R-:W-:Y:S01]  /*0af0*/  ULDC.64 UR4, c[0x0][0x598] ;  /* 0x0001660000047ab9 */ /* 0x000fe20000000a00 */
[----:B------:R-:W-:Y:S01]  /*0b00*/  ULDC.64 UR36, c[0x0][0x208] ;  /* 0x0000820000247ab9 */ /* 0x000fe20000000a00 */
[----:B------:R-:W-:-:S04]  /*0b10*/  ISETP.NE.U32.AND P0, PT, RZ, UR4, PT ;  /* 0x00000004ff007c0c */ /* 0x000fc8000bf05070 */
[----:B------:R-:W-:-:S13]  /*0b20*/  ISETP.NE.AND.EX P0, PT, RZ, UR5, PT, P0 ;  /* 0x00000005ff007c0c */ /* 0x000fda000bf05300 */
[----:B------:R-:W-:Y:S05]  /*0b30*/  @!P0 BRA `(.L_x_6) ;  /* 0x00000000001c8947 */ /* 0x000fea0003800000 */
[----:B------:R-:W0:Y:S02]  /*0b40*/  LDC.64 R8, c[0x0][0x598] ;  /* 0x00016600ff087b82 */ /* 0x000e240000000a00 */
[----:B0-----:R-:W2:Y:S02]  /*0b50*/  LDG.E.64 R8, desc[UR36][R8.64] ;  /* 0x0000002408087981 */ /* 0x001ea4000c1e1b00 */
[----:B--2---:R-:W-:-:S04]  /*0b60*/  ISETP.NE.U32.AND P0, PT, R8, RZ, PT ;  /* 0x000000ff0800720c */ /* 0x004fc80003f05070 */
[----:B------:R-:W-:-:S13]  /*0b70*/  ISETP.NE.AND.EX P0, PT, R9, RZ, PT, P0 ;  /* 0x000000ff0900720c */ /* 0x000fda0003f05300 */
[----:B------:R-:W-:Y:S05]  /*0b80*/  @!P0 BRA `(.L_x_6) ;  /* 0x0000000000088947 */ /* 0x000fea0003800000 */
[----:B------:R0:W5:Y:S01]  /*0b90*/  LD.E R58, desc[UR36][R8.64] ;  /* 0x00000024083a7980 */ /* 0x000162000c101900 */
[----:B------:R-:W-:Y:S05]  /*0ba0*/  BRA `(.L_x_7) ;  /* 0x0000000000247947 */ /* 0x000fea0003800000 */
.L_x_6:
[----:B------:R-:W-:Y:S02]  /*0bb0*/  ULDC.64 UR4, c[0x0][0x588] ;  /* 0x0001620000047ab9 */ /* 0x000fe40000000a00 */
[----:B------:R-:W-:-:S04]  /*0bc0*/  ISETP.NE.U32.AND P0, PT, RZ, UR4, PT ;  /* 0x00000004ff007c0c */ /* 0x000fc8000bf05070 */
[----:B------:R-:W-:-:S13]  /*0bd0*/  ISETP.NE.AND.EX P0, PT, RZ, UR5, PT, P0 ;  /* 0x00000005ff007c0c */ /* 0x000fda000bf05300 */
[----:B------:R-:W-:Y:S05]  /*0be0*/  @!P0 BRA `(.L_x_8) ;  /* 0x00000000000c8947 */ /* 0x000fea0003800000 */
[----:B------:R-:W0:Y:S02]  /*0bf0*/  LDC.64 R58, c[0x0][0x588] ;  /* 0x00016200ff3a7b82 */ /* 0x000e240000000a00 */
[----:B0-----:R1:W5:Y:S01]  /*0c00*/  LDG.E R58, desc[UR36][R58.64] ;  /* 0x000000243a3a7981 */ /* 0x001362000c1e1900 */
[----:B------:R-:W-:Y:S05]  /*0c10*/  BRA `(.L_x_7) ;  /* 0x0000000000087947 */ /* 0x000fea0003800000 */
.L_x_8:
[----:B------:R-:W-:Y:S02]  /*0c20*/  ULDC UR4, c[0x0][0x580] ;  /* 0x0001600000047ab9 */ /* 0x000fe40000000800 */
[----:B------:R-:W-:-:S07]  /*0c30*/  IMAD.U32 R58, RZ, RZ, UR4 ;  /* 0x00000004ff3a7e24 */ /* 0x000fce000f8e00ff */
.L_x_7:
[----:B------:R-:W-:Y:S02]  /*0c40*/  ULDC.64 UR4, c[0x0][0x5a0] ;  /* 0x0001680000047ab9 */ /* 0x000fe40000000a00 */
[----:B------:R-:W-:-:S04]  /*0c50*/  ISETP.NE.U32.AND P0, PT, RZ, UR4, PT ;  /* 0x00000004ff007c0c */ /* 0x000fc8000bf05070 */
[----:B------:R-:W-:-:S13]  /*0c60*/  ISETP.NE.AND.EX P0, PT, RZ, UR5, PT, P0 ;  /* 0x00000005ff007c0c */ /* 0x000fda000bf05300 */
[----:B------:R-:W-:Y:S05]  /*0c70*/  @!P0 BRA `(.L_x_9) ;  /* 0x00000000001c8947 */ /* 0x000fea0003800000 */
[----:B0-----:R-:W0:Y:S02]  /*0c80*/  LDC.64 R8, c[0x0][0x5a0] ;  /* 0x00016800ff087b82 */ /* 0x001e240000000a00 */
[----:B0-----:R-:W2:Y:S02]  /*0c90*/  LDG.E.64 R8, desc[UR36][R8.64] ;  /* 0x0000002408087981 */ /* 0x001ea4000c1e1b00 */
[----:B--2---:R-:W-:-:S04]  /*0ca0*/  ISETP.NE.U32.AND P0, PT, R8, RZ, PT ;  /* 0x000000ff0800720c */ /* 0x004fc80003f05070 */
[----:B------:R-:W-:-:S13]  /*0cb0*/  ISETP.NE.AND.EX P0, PT, R9, RZ, PT, P0 ;  /* 0x000000ff0900720c */ /* 0x000fda0003f05300 */
[----:B------:R-:W-:Y:S05]  /*0cc0*/  @!P0 BRA `(.L_x_9) ;  /* 0x0000000000088947 */ /* 0x000fea0003800000 */
[----:B-1----:R0:W5:Y:S01]  /*0cd0*/  LD.E R59, desc[UR36][R8.64] ;  /* 0x00000024083b7980 */ /* 0x002162000c101900 */
[----:B------:R-:W-:Y:S05]  /*0ce0*/  BRA `(.L_x_10) ;  /* 0x0000000000247947 */ /* 0x000fea0003800000 */
.L_x_9:
[----:B------:R-:W-:Y:S02]  /*0cf0*/  ULDC.64 UR4, c[0x0][0x590] ;  /* 0x0001640000047ab9 */ /* 0x000fe40000000a00 */
[----:B------:R-:W-:-:S04]  /*0d00*/  ISETP.NE.U32.AND P0, PT, RZ, UR4, PT ;  /* 0x00000004ff007c0c */ /* 0x000fc8000bf05070 */
[----:B------:R-:W-:-:S13]  /*0d10*/  ISETP.NE.AND.EX P0, PT, RZ, UR5, PT, P0 ;  /* 0x00000005ff007c0c */ /* 0x000fda000bf05300 */
[----:B------:R-:W-:Y:S05]  /*0d20*/  @!P0 BRA `(.L_x_11) ;  /* 0x00000000000c8947 */ /* 0x000fea0003800000 */
[----:B0-----:R-:W1:Y:S02]  /*0d30*/  LDC.64 R8, c[0x0][0x590] ;  /* 0x00016400ff087b82 */ /* 0x001e640000000a00 */
[----:B-1----:R1:W5:Y:S01]  /*0d40*/  LDG.E R59, desc[UR36][R8.64] ;  /* 0x00000024083b7981 */ /* 0x002362000c1e1900 */
[----:B------:R-:W-:Y:S05]  /*0d50*/  BRA `(.L_x_10) ;  /* 0x0000000000087947 */ /* 0x000fea0003800000 */
.L_x_11:
[----:B------:R-:W-:Y:S02]  /*0d60*/  ULDC UR4, c[0x0][0x584] ;  /* 0x0001610000047ab9 */ /* 0x000fe40000000800 */
[----:B-1----:R-:W-:-:S07]  /*0d70*/  IMAD.U32 R59, RZ, RZ, UR4 ;  /* 0x00000004ff3b7e24 */ /* 0x002fce000f8e00ff */
.L_x_10:
[----:B------:R-:W2:Y:S01]  /*0d80*/  LDC R2, c[0x0][0x65c] ;  /* 0x00019700ff027b82 */ /* 0x000ea20000000800 */
[----:B------:R-:W-:Y:S01]  /*0d90*/  ULDC UR6, c[0x0][0x28c] ;  /* 0x0000a30000067ab9 */ /* 0x000fe20000000800 */
[----:B------:R-:W-:Y:S01]  /*0da0*/  ISETP.NE.AND P0, PT, R10, 0x2, PT ;  /* 0x000000020a00780c */ /* 0x000fe20003f05270 */
[----:B------:R-:W-:Y:S01]  /*0db0*/  UIADD3 UR6, UR6, 0x3f, URZ ;  /* 0x0000003f06067890 */ /* 0x000fe2000fffe03f */
[----:B01----:R-:W-:Y:S01]  /*0dc0*/  IMAD.U32 R8, RZ, RZ, UR12 ;  /* 0x0000000cff087e24 */ /* 0x003fe2000f8e00ff */
[----:B------:R-:W-:Y:S01]  /*0dd0*/  UMOV UR38, URZ ;  /* 0x0000003f00267c82 */ /* 0x000fe20008000000 */
[----:B------:R-:W-:Y:S01]  /*0de0*/  IMAD.MOV.U32 R9, RZ, RZ, RZ ;  /* 0x000000ffff097224 */ /* 0x000fe200078e00ff */
[----:B------:R-:W-:Y:S01]  /*0df0*/  USHF.R.S32.HI UR7, URZ, 0x1f, UR6 ;  /* 0x0000001f3f077899 */ /* 0x000fe20008011406 */
[----:B------:R-:W-:Y:S01]  /*0e00*/  UMOV UR39, URZ ;  /* 0x0000003f00277c82 */ /* 0x000fe20008000000 */
[----:B------:R-:W-:Y:S02]  /*0e10*/  ULDC.64 UR8, c[0x0][0x650] ;  /* 0x0001940000087ab9 */ /* 0x000fe40000000a00 */
[----:B------:R-:W-:-:S04]  /*0e20*/  ULEA.HI UR7, UR7, UR6, URZ, 0x6 ;  /* 0x0000000607077291 */ /* 0x000fc8000f8f303f */
[----:B------:R-:W-:Y:S01]  /*0e30*/  USHF.R.S32.HI UR40, URZ, 0x6, UR7 ;  /* 0x000000063f287899 */ /* 0x000fe20008011407 */
[----:B--2---:R-:W-:-:S13]  /*0e40*/  ISETP.NE.AND P1, PT, R2, 0x1, PT ;  /* 0x000000010200780c */ /* 0x004fda0003f25270 */
[----:B------:R-:W0:Y:S01]  /*0e50*/  @P1 LDC R19, c[0x0][0x10] ;  /* 0x00000400ff131b82 */ /* 0x000e220000000800 */
[----:B------:R-:W-:Y:S02]  /*0e60*/  @P1 IMAD.MOV.U32 R7, RZ, RZ, RZ ;  /* 0x000000ffff071224 */ /* 0x000fe400078e00ff */
[----:B------:R-:W-:-:S05]  /*0e70*/  @P1 IMAD.MOV.U32 R17, RZ, RZ, RZ ;  /* 0x000000ffff111224 */ /* 0x000fca00078e00ff */
[----:B------:R-:W1:Y:S01]  /*0e80*/  @!P1 LDC R11, c[0x0][0xc] ;  /* 0x00000300ff0b9b82 */ /* 0x000e620000000800 */
[----:B------:R-:W-:Y:S01]  /*0e90*/  ULDC UR4, c[0x0][0xc] ;  /* 0x0000030000047ab9 */ /* 0x000fe20000000800 */
[----:B------:R-:W-:Y:S02]  /*0ea0*/  ULDC UR5, c[0x0][0x10] ;  /* 0x0000040000057ab9 */ /* 0x000fe40000000800 */
[----:B------:R-:W-:-:S04]  /*0eb0*/  UIMAD.WIDE.U32 UR4, UR4, UR5, URZ ;  /* 0x00000005040472a5 */ /* 0x000fc8000f8e003f */
[----:B------:R-:W2:Y:S01]  /*0ec0*/  LDC R2, c[0x0][0x14] ;  /* 0x00000500ff027b82 */ /* 0x000ea20000000800 */
[----:B0-----:R-:W-:-:S04]  /*0ed0*/  @P1 IMAD.WIDE.U32 R18, R19, UR12, R6 ;  /* 0x0000000c13121c25 */ /* 0x001fc8000f8e0006 */
[----:B------:R-:W-:Y:S02]  /*0ee0*/  @P1 IMAD.IADD R17, R19, 0x1, R17 ;  /* 0x0000000113111824 */ /* 0x000fe400078e0211 */
[----:B-1----:R-:W-:-:S04]  /*0ef0*/  @!P1 IMAD.WIDE.U32 R8, R6, R11, R8 ;  /* 0x0000000b06089225 */ /* 0x002fc800078e0008 */
[----:B------:R-:W-:Y:S02]  /*0f00*/  @!P1 IMAD.MOV.U32 R18, RZ, RZ, R8 ;  /* 0x000000ffff129224 */ /* 0x000fe400078e0008 */
[----:B------:R-:W-:Y:S02]  /*0f10*/  @!P1 IMAD.MOV.U32 R17, RZ, RZ, R9 ;  /* 0x000000ffff119224 */ /* 0x000fe400078e0009 */
[----:B--2---:R-:W-:-:S04]  /*0f20*/  IMAD.WIDE.U32 R12, R2, UR4, RZ ;  /* 0x00000004020c7c25 */ /* 0x004fc8000f8e00ff */
[----:B------:R-:W-:Y:S01]  /*0f30*/  IMAD R23, R2, UR5, RZ ;  /* 0x0000000502177c24 */ /* 0x000fe2000f8e02ff */
[----:B------:R0:W-:Y:S03]  /*0f40*/  STL.64 [R1], R12 ;  /* 0x0000000c01007387 */ /* 0x0001e60000100a00 */
[----:B------:R-:W-:Y:S01]  /*0f50*/  IMAD.IADD R23, R13, 0x1, R23 ;  /* 0x000000010d177824 */ /* 0x000fe200078e0217 */
[----:B------:R-:W-:Y:S06]  /*0f60*/  @P0 BRA `(.L_x_12) ;  /* 0x0000000000240947 */ /* 0x000fec0003800000 */
[----:B------:R-:W-:Y:S01]  /*0f70*/  USHF.R.U32.HI UR4, URZ, 0x1, UR40 ;  /* 0x000000013f047899 */ /* 0x000fe20008011628 */
[----:B------:R-:W-:Y:S01]  /*0f80*/  IADD3 R18, P0, R18, R12, RZ ;  /* 0x0000000c12127210 */ /* 0x000fe20007f1e0ff */
[----:B------:R-:W-:Y:S02]  /*0f90*/  UISETP.GE.U32.AND UP0, UPT, UR40, 0xe, UPT ;  /* 0x0000000e2800788c */ /* 0x000fe4000bf06070 */
[----:B------:R-:W-:Y:S02]  /*0fa0*/  UIMAD.WIDE.U32 UR4, UR4, -0x6db6db6d, URZ ;  /* 0x92492493040478a5 */ /* 0x000fe4000f8e003f */
[----:B------:R-:W-:Y:S01]  /*0fb0*/  IMAD.X R17, R23, 0x1, R17, P0 ;  /* 0x0000000117117824 */ /* 0x000fe200000e0611 */
[----:B------:R-:W-:Y:S01]  /*0fc0*/  UMOV UR39, URZ ;  /* 0x0000003f00277c82 */ /* 0x000fe20008000000 */
[----:B------:R-:W-:-:S04]  /*0fd0*/  USHF.R.U32.HI UR4, URZ, 0x2, UR5 ;  /* 0x000000023f047899 */ /* 0x000fc80008011605 */
[----:B------:R-:W-:Y:S02]  /*0fe0*/  UIMAD UR38, UR4, -0xe, UR40 ;  /* 0xfffffff2042678a4 */ /* 0x000fe4000f8e0228 */
[----:B------:R-:W-:-:S12]  /*0ff0*/  @UP0 ULOP3.LUT UR39, UR4, 0x1, URZ, 0xc0, !UPT ;  /* 0x0000000104270892 */ /* 0x000fd8000f8ec03f */
.L_x_12:
[----:B------:R-:W-:Y:S01]  /*1000*/  ISETP.GE.U32.AND P0, PT, R18, UR8, PT ;  /* 0x0000000812007c0c */ /* 0x000fe2000bf06070 */
[----:B------:R-:W-:Y:S01]  /*1010*/  IMAD.MOV.U32 R19, RZ, RZ, -0x1 ;  /* 0xffffffffff137424 */ /* 0x000fe200078e00ff */
[----:B------:R-:W-:Y:S01]  /*1020*/  PRMT R8, RZ, 0x7610, R8 ;  /* 0x00007610ff087816 */ /* 0x000fe20000000008 */
[----:B------:R-:W-:Y:S01]  /*1030*/  IMAD.MOV.U32 R22, RZ, RZ, -0x1 ;  /* 0xffffffffff167424 */ /* 0x000fe200078e00ff */
[----:B------:R-:W-:Y:S01]  /*1040*/  ISETP.GE.U32.AND.EX P0, PT, R17, UR9, PT, P0 ;  /* 0x0000000911007c0c */ /* 0x000fe2000bf06100 */
[----:B------:R-:W-:-:S12]  /*1050*/  IMAD.MOV.U32 R2, RZ, RZ, -0x1 ;  /* 0xffffffffff027424 */ /* 0x000fd800078e00ff */
[----:B------:R-:W-:Y:S05]  /*1060*/  @P0 BRA `(.L_x_13) ;  /* 0x00000004002c0947 */ /* 0x000fea0003800000 */
[----:B------:R-:W1:Y:S01]  /*1070*/  LDC.64 R26, c[0x0][0x628] ;  /* 0x00018a00ff1a7b82 */ /* 0x000e620000000a00 */
[----:B------:R-:W-:Y:S02]  /*1080*/  IMAD.MOV.U32 R8, RZ, RZ, R18 ;  /* 0x000000ffff087224 */ /* 0x000fe400078e0012 */
[----:B------:R-:W-:-:S05]  /*1090*/  IMAD.MOV.U32 R9, RZ, RZ, R17 ;  /* 0x000000ffff097224 */ /* 0x000fca00078e0011 */
[----:B------:R-:W2:Y:S08]  /*10a0*/  LDC R2, c[0x0][0x630] ;  /* 0x00018c00ff027b82 */ /* 0x000eb00000000800 */
[----:B------:R-:W3:Y:S01]  /*10b0*/  LDC.64 R28, c[0x0][0x620] ;  /* 0x00018800ff1c7b82 */ /* 0x000ee20000000a00 */
[----:B-1----:R-:W-:-:S04]  /*10c0*/  ISETP.NE.U32.AND P0, PT, R26, RZ, PT ;  /* 0x000000ff1a00720c */ /* 0x002fc80003f05070 */
[----:B------:R-:W-:-:S13]  /*10d0*/  ISETP.NE.AND.EX P0, PT, R27, RZ, PT, P0 ;  /* 0x000000ff1b00720c */ /* 0x000fda0003f05300 */
[----:B--23--:R-:W-:Y:S05]  /*10e0*/  @!P0 BRA `(.L_x_14) ;  /* 0x0000000000288947 */ /* 0x00cfea0003800000 */
[----:B0-----:R-:W0:Y:S02]  /*10f0*/  LDC R13, c[0x0][0x634] ;  /* 0x00018d00ff0d7b82 */ /* 0x001e240000000800 */
[----:B0-----:R-:W-:-:S05]  /*1100*/  IADD3 R13, P0, R18, R13, RZ ;  /* 0x0000000d120d7210 */ /* 0x001fca0007f1e0ff */
[----:B------:R-:W-:-:S04]  /*1110*/  IMAD.X R15, RZ, RZ, R17, P0 ;  /* 0x000000ffff0f7224 */ /* 0x000fc800000e0611 */
[----:B------:R-:W-:-:S04]  /*1120*/  IMAD.WIDE.U32 R8, R15, R26, RZ ;  /* 0x0000001a0f087225 */ /* 0x000fc800078e00ff */
[----:B------:R-:W-:-:S04]  /*1130*/  IMAD.WIDE.U32 R10, P0, R13, R27, R8 ;  /* 0x0000001b0d0a7225 */ /* 0x000fc80007800008 */
[----:B------:R-:W-:-:S04]  /*1140*/  IMAD.WIDE.U32 R8, R13, R26, RZ ;  /* 0x0000001a0d087225 */ /* 0x000fc800078e00ff */
[----:B------:R-:W-:Y:S01]  /*1150*/  IMAD.X R13, RZ, RZ, RZ, P0 ;  /* 0x000000ffff0d7224 */ /* 0x000fe200000e06ff */
[----:B------:R-:W-:Y:S01]  /*1160*/  IADD3 RZ, P0, R9, R10, RZ ;  /* 0x0000000a09ff7210 */ /* 0x000fe20007f1e0ff */
[----:B------:R-:W-:-:S04]  /*1170*/  IMAD.MOV.U32 R12, RZ, RZ, R11 ;  /* 0x000000ffff0c7224 */ /* 0x000fc800078e000b */
[----:B------:R-:W-:-:S08]  /*1180*/  IMAD.WIDE.U32.X R8, R15, R27, R12, P0 ;  /* 0x0000001b0f087225 */ /* 0x000fd000000e040c */
.L_x_14:
[----:B------:R-:W1:Y:S01]  /*1190*/  LDC.64 R32, c[0x0][0x640] ;  /* 0x00019000ff207b82 */ /* 0x000e620000000a00 */
[-C--:B------:R-:W-:Y:S01]  /*11a0*/  SHF.R.U64 R30, R8, R2.reuse, R9 ;  /* 0x00000002081e7219 */ /* 0x080fe20000001209 */
[----:B------:R-:W-:Y:S01]  /*11b0*/  IMAD.MOV.U32 R19, RZ, RZ, R17 ;  /* 0x000000ffff137224 */ /* 0x000fe200078e0011 */
[----:B------:R-:W-:Y:S01]  /*11c0*/  SHF.R.U32.HI R2, RZ, R2, R9 ;  /* 0x00000002ff027219 */ /* 0x000fe20000011609 */
[----:B------:R-:W-:Y:S01]  /*11d0*/  IMAD.MOV.U32 R26, RZ, RZ, 0x1 ;  /* 0x00000001ff1a7424 */ /* 0x000fe200078e00ff */
[----:B------:R-:W-:-:S03]  /*11e0*/  IADD3 R11, P0, RZ, -R30, RZ ;  /* 0x8000001eff0b7210 */ /* 0x000fc60007f1e0ff */
[----:B------:R-:W2:Y:S02]  /*11f0*/  LDC R10, c[0x0][0x618] ;  /* 0x00018600ff0a7b82 */ /* 0x000ea40000000800 */
[----:B------:R-:W-:-:S04]  /*1200*/  IMAD.X R9, RZ, RZ, ~R2, P0 ;  /* 0x000000ffff097224 */ /* 0x000fc800000e0e02 */
[-C--:B------:R-:W-:Y:S02]  /*1210*/  IMAD R2, R9, R28.reuse, RZ ;  /* 0x0000001c09027224 */ /* 0x080fe400078e02ff */
[----:B0-----:R-:W0:Y:S01]  /*1220*/  LDC R13, c[0x0][0x608] ;  /* 0x00018200ff0d7b82 */ /* 0x001e220000000800 */
[----:B------:R-:W-:-:S04]  /*1230*/  IMAD.WIDE.U32 R8, R11, R28, R18 ;  /* 0x0000001c0b087225 */ /* 0x000fc800078e0012 */
[----:B------:R-:W-:Y:S02]  /*1240*/  IMAD R11, R11, R29, R2 ;  /* 0x0000001d0b0b7224 */ /* 0x000fe400078e0202 */
[----:B------:R-:W-:Y:S01]  /*1250*/  IMAD.MOV.U32 R2, RZ, RZ, -0x1 ;  /* 0xffffffffff027424 */ /* 0x000fe200078e00ff */
[----:B------:R-:W3:Y:S01]  /*1260*/  LDC R31, c[0x0][0x658] ;  /* 0x00019600ff1f7b82 */ /* 0x000ee20000000800 */
[----:B------:R-:W-:Y:S01]  /*1270*/  IMAD.IADD R9, R9, 0x1, R11 ;  /* 0x0000000109097824 */ /* 0x000fe200078e020b */
[----:B-1----:R-:W-:-:S04]  /*1280*/  ISETP.NE.U32.AND P0, PT, R32, RZ, PT ;  /* 0x000000ff2000720c */ /* 0x002fc80003f05070 */
[----:B------:R-:W-:Y:S02]  /*1290*/  ISETP.NE.AND.EX P0, PT, R33, RZ, PT, P0 ;  /* 0x000000ff2100720c */ /* 0x000fe40003f05300 */
[----:B------:R-:W1:Y:S01]  /*12a0*/  LDC R29, c[0x0][0x600] ;  /* 0x00018000ff1d7b82 */ /* 0x000e620000000800 */
[-CC-:B--2---:R-:W-:Y:S02]  /*12b0*/  SHF.R.U64 R27, R8, R10.reuse, R9.reuse ;  /* 0x0000000a081b7219 */ /* 0x184fe40000001209 */
[----:B------:R-:W-:-:S05]  /*12c0*/  SHF.R.U32.HI R8, RZ, R10, R9 ;  /* 0x0000000aff087219 */ /* 0x000fca0000011609 */
[----:B------:R-:W2:Y:S01]  /*12d0*/  LDC R22, c[0x0][0x648] ;  /* 0x00019200ff167b82 */ /* 0x000ea20000000800 */
[-CC-:B0-----:R-:W-:Y:S02]  /*12e0*/  SHF.R.U64 R34, R27, R13.reuse, R8.reuse ;  /* 0x0000000d1b227219 */ /* 0x181fe40000001208 */
[----:B------:R-:W-:-:S05]  /*12f0*/  SHF.R.U32.HI R8, RZ, R13, R8 ;  /* 0x0000000dff087219 */ /* 0x000fca0000011608 */
[----:B------:R-:W0:Y:S01]  /*1300*/  LDC R24, c[0x0][0x638] ;  /* 0x00018e00ff187b82 */ /* 0x000e220000000800 */
[-CC-:B---3--:R-:W-:Y:S02]  /*1310*/  SHF.R.U64 R36, R34, R31.reuse, R8.reuse ;  /* 0x0000001f22247219 */ /* 0x188fe40000001208 */
[-C--:B------:R-:W-:Y:S02]  /*1320*/  SHF.L.U32 R2, R2, R31.reuse, RZ ;  /* 0x0000001f02027219 */ /* 0x080fe400000006ff */
[----:B------:R-:W-:Y:S01]  /*1330*/  SHF.R.U32.HI R9, RZ, R31, R8 ;  /* 0x0000001fff097219 */ /* 0x000fe20000011608 */
[----:B------:R-:W-:Y:S01]  /*1340*/  IMAD.MOV.U32 R8, RZ, RZ, R36 ;  /* 0x000000ffff087224 */ /* 0x000fe200078e0024 */
[----:B------:R-:W-:Y:S01]  /*1350*/  LOP3.LUT R15, RZ, R2, RZ, 0x33, !PT ;  /* 0x00000002ff0f7212 */ /* 0x000fe200078e33ff */
[----:B------:R-:W3:Y:S01]  /*1360*/  LDC R28, c[0x0][0x610] ;  /* 0x00018400ff1c7b82 */ /* 0x000ee20000000800 */
[----:B------:R-:W-:Y:S05]  /*1370*/  @!P0 BRA `(.L_x_15) ;  /* 0x0000000000288947 */ /* 0x000fea0003800000 */
[----:B------:R-:W4:Y:S02]  /*1380*/  LDC R13, c[0x0][0x64c] ;  /* 0x00019300ff0d7b82 */ /* 0x000f240000000800 */
[----:B----4-:R-:W-:-:S05]  /*1390*/  IADD3 R13, P0, R36, R13, RZ ;  /* 0x0000000d240d7210 */ /* 0x010fca0007f1e0ff */
        /* <DEDUP_REMOVED lines=8> */
.L_x_15:
[----:B--2---:R-:W-:Y:S01]  /*1420*/  SHF.R.U64 R7, R8, R22, R9 ;  /* 0x0000001608077219 */ /* 0x004fe20000001209 */
[----:B-1----:R-:W-:Y:S01]  /*1430*/  VIADD R8, R29, 0xffffffff ;  /* 0xffffffff1d087836 */ /* 0x002fe20000000000 */
[----:B------:R-:W-:Y:S01]  /*1440*/  SHF.L.U32 R2, R26, R31, RZ ;  /* 0x0000001f1a027219 */ /* 0x000fe200000006ff */
[----:B------:R-:W-:Y:S01]  /*1450*/  @P1 IMAD R21, R25, R20, R6 ;  /* 0x0000001419151224 */ /* 0x000fe200078e0206 */
[----:B------:R-:W-:Y:S01]  /*1460*/  LOP3.LUT R15, R34, R15, RZ, 0xc0, !PT ;  /* 0x0000000f220f7212 */ /* 0x000fe200078ec0ff */
[----:B------:R-:W-:Y:S01]  /*1470*/  IMAD.MOV R9, RZ, RZ, -R7 ;  /* 0x000000ffff097224 */ /* 0x000fe200078e0a07 */
[----:B------:R-:W-:-:S03]  /*1480*/  LOP3.LUT R8, R27, R8, RZ, 0xc0, !PT ;  /* 0x000000081b087212 */ /* 0x000fc600078ec0ff */
[----:B------:R-:W-:Y:S02]  /*1490*/  IMAD R6, R2, R7, R15 ;  /* 0x0000000702067224 */ /* 0x000fe400078e020f */
[----:B0-----:R-:W-:Y:S02]  /*14a0*/  IMAD R2, R9, R24, R36 ;  /* 0x0000001809027224 */ /* 0x001fe400078e0224 */
[----:B---3--:R-:W-:Y:S02]  /*14b0*/  IMAD R19, R6, R28, R21 ;  /* 0x0000001c06137224 */ /* 0x008fe400078e0215 */
[----:B------:R-:W-:Y:S02]  /*14c0*/  IMAD R2, R2, R29, R8 ;  /* 0x0000001d02027224 */ /* 0x000fe400078e0208 */
[----:B------:R-:W-:-:S03]  /*14d0*/  IMAD.MOV.U32 R6, RZ, RZ, 0x1 ;  /* 0x00000001ff067424 */ /* 0x000fc600078e00ff */
[----:B------:R-:W-:Y:S02]  /*14e0*/  SEL R22, R2, R19, !P1 ;  /* 0x0000001302167207 */ /* 0x000fe40004800000 */
[----:B------:R-:W-:Y:S01]  /*14f0*/  SEL R19, R19, R2, !P1 ;  /* 0x0000000213137207 */ /* 0x000fe20004800000 */
[----:B------:R-:W-:Y:S01]  /*1500*/  IMAD.MOV.U32 R2, RZ, RZ, R30 ;  /* 0x000000ffff027224 */ /* 0x000fe200078e001e */
[----:B------:R-:W-:-:S07]  /*1510*/  PRMT R8, R6, 0x7610, R8 ;  /* 0x0000761006087816 */ /* 0x000fce0000000008 */
.L_x_13:
[----:B------:R-:W-:Y:S05]  /*1520*/  @!P2 BRA `(.L_x_16) ;  /* 0x00000000000ca947 */ /* 0x000fea0003800000 */
[----:B------:R-:W-:Y:S01]  /*1530*/  UCGABAR_WAIT ;  /* 0x0000000000007dc7 */ /* 0x000fe20008000000 */
[----:B------:R-:W-:Y:S01]  /*1540*/  CCTL.IVALL ;  /* 0x00000000ff00798f */ /* 0x000fe20002000000 */
[----:B------:R-:W-:Y:S05]  /*1550*/  BRA `(.L_x_17) ;  /* 0x0000000000047947 */ /* 0x000fea0003800000 */
.L_x_16:
[----:B------:R-:W-:Y:S06]  /*1560*/  BAR.SYNC.DEFER_BLOCKING 0x0 ;  /* 0x0000000000007b1d */ /* 0x000fec0000010000 */
.L_x_17:
[----:B------:R-:W-:Y:S05]  /*1570*/  @!P3 BRA `(.L_x_18) ;  /* 0x00000038002cb947 */ /* 0x000fea0003800000 */
[----:B------:R-:W-:-:S13]  /*1580*/  ISETP.GT.U32.AND P0, PT, R35, 0x1, PT ;  /* 0x000000012300780c */ /* 0x000fda0003f04070 */
[----:B------:R-:W-:Y:S05]  /*1590*/  @P0 EXIT ;  /* 0x000000000000094d */ /* 0x000fea0003800000 */
.L_x_19:
[----:B------:R-:W-:-:S08]  /*15a0*/  NOP ;  /* 0x0000000000007918 */ /* 0x000fd00000000000 */
[----:B------:R-:W1:Y:S02]  /*15b0*/  USETMAXREG.TRY_ALLOC.CTAPOOL UP0, 0xe8 ;  /* 0x000000e8000079c8 */ /* 0x000e640008000600 */
[----:B-1----:R-:W-:-:S13]  /*15c0*/  PLOP3.LUT P0, PT, PT, PT, UP0, 0x80, 0x0 ;  /* 0x000000000000781c */ /* 0x002fda0003f0f008 */
[----:B------:R-:W-:Y:S05]  /*15d0*/  @!P0 BRA `(.L_x_19) ;  /* 0xfffffffc00f08947 */ /* 0x000fea000383ffff */
[----:B------:R-:W-:-:S13]  /*15e0*/  LOP3.LUT P0, RZ, R8, 0xff, RZ, 0xc0, !PT ;  /* 0x000000ff08ff7812 */ /* 0x000fda000780c0ff */
[----:B------:R-:W-:Y:S05]  /*15f0*/  @!P0 EXIT ;  /* 0x000000000000894d */ /* 0x000fea0003800000 */
[----:B------:R-:W1:Y:S01]  /*1600*/  S2UR UR4, SR_CgaCtaId ;  /* 0x00000000000479c3 */ /* 0x000e620000008800 */
[----:B------:R-:W-:Y:S01]  /*1610*/  VIADD R14, R14, 0xffffffff ;  /* 0xffffffff0e0e7836 */ /* 0x000fe20000000000 */
[CC--:B------:R-:W-:Y:S01]  /*1620*/  LEA.HI R4, R0.reuse, R3.reuse, RZ, 0x2 ;  /* 0x0000000300047211 */ /* 0x0c0fe200078f10ff */
[----:B------:R-:W-:Y:S01]  /*1630*/  UMOV UR41, 0x400 ;  /* 0x0000040000297882 */ /* 0x000fe20000000000 */
[----:B------:R-:W-:Y:S01]  /*1640*/  LEA.HI R0, R0, R3, RZ, 0x5 ;  /* 0x0000000300007211 */ /* 0x000fe200078f28ff */
[----:B------:R-:W-:Y:S01]  /*1650*/  UISETP.LT.AND UP0, UPT, UR40, 0x1, UPT ;  /* 0x000000012800788c */ /* 0x000fe2000bf01270 */
[----:B------:R-:W-:Y:S01]  /*1660*/  R2UR UR42, R14 ;  /* 0x000000000e2a72ca */ /* 0x000fe200000e0000 */
[----:B------:R-:W-:Y:S01]  /*1670*/  ULDC UR6, c[0x0][0x284] ;  /* 0x0000a10000067ab9 */ /* 0x000fe20000000800 */
[--C-:B------:R-:W-:Y:S01]  /*1680*/  SHF.R.S32.HI R60, RZ, 0x2, R4.reuse ;  /* 0x00000002ff3c7819 */ /* 0x100fe20000011404 */
[----:B------:R-:W-:Y:S01]  /*1690*/  USEL UR43, UR40, 0x1, UP0 ;  /* 0x00000001282b7887 */ /* 0x000fe20008000000 */
[----:B------:R-:W-:Y:S01]  /*16a0*/  SHF.R.S32.HI R5, RZ, 0x1f, R4 ;  /* 0x0000001fff057819 */ /* 0x000fe20000011404 */
[----:B------:R-:W-:Y:S01]  /*16b0*/  USHF.L.U32 UR46, UR40, 0x1, URZ ;  /* 0x00000001282e7899 */ /* 0x000fe2000800063f */
[----:B------:R-:W-:Y:S01]  /*16c0*/  LOP3.LUT R62, R4, 0xfffffffc, RZ, 0xc0, !PT ;  /* 0xfffffffc043e7812 */ /* 0x000fe200078ec0ff */
[----:B------:R-:W-:Y:S01]  /*16d0*/  UIADD3 UR43, -UR43, UR40, URZ ;  /* 0x000000282b2b7290 */ /* 0x000fe2000fffe13f */
[----:B------:R-:W-:-:S02]  /*16e0*/  LEA.HI R5, R5, R60, RZ, 0x3 ;  /* 0x0000003c05057211 */ /* 0x000fc400078f18ff */
[----:B------:R-:W-:Y:S01]  /*16f0*/  ISETP.NE.AND P0, PT, R14, RZ, PT ;  /* 0x000000ff0e00720c */ /* 0x000fe20003f05270 */
[----:B------:R-:W-:Y:S01]  /*1700*/  IMAD.IADD R62, R3, 0x1, -R62 ;  /* 0x00000001033e7824 */ /* 0x000fe200078e0a3e */
[----:B------:R-:W-:Y:S01]  /*1710*/  LOP3.LUT R5, R5, 0xfffffff8, RZ, 0xc0, !PT ;  /* 0xfffffff805057812 */ /* 0x000fe200078ec0ff */
[----:B------:R-:W-:Y:S01]  /*1720*/  USHF.L.U32 UR42, UR42, 0x3, URZ ;  /* 0x000000032a2a7899 */ /* 0x000fe2000800063f */
[----:B------:R-:W-:Y:S02]  /*1730*/  LOP3.LUT R72, R16, 0x1, RZ, 0xfc, !PT ;  /* 0x0000000110487812 */ /* 0x000fe400078efcff */
[----:B------:R-:W-:Y:S01]  /*1740*/  SEL R73, RZ, 0x1, P0 ;  /* 0x00000001ff497807 */ /* 0x000fe20000000000 */
[----:B------:R-:W-:Y:S01]  /*1750*/  IMAD.IADD R60, R60, 0x1, -R5 ;  /* 0x000000013c3c7824 */ /* 0x000fe200078e0a05 */
[----:B-1----:R-:W-:Y:S01]  /*1760*/  ULEA UR41, UR4, UR41, 0x18 ;  /* 0x0000002904297291 */ /* 0x002fe2000f8ec03f */
[----:B------:R-:W-:Y:S01]  /*1770*/  SHF.R.S32.HI R5, RZ, 0x5, R0 ;  /* 0x00000005ff057819 */ /* 0x000fe20000011400 */
[----:B------:R-:W-:-:S02]  /*1780*/  IMAD.U32 R64, RZ, RZ, UR42 ;  /* 0x0000002aff407e24 */ /* 0x000fc4000f8e00ff */
[----:B------:R-:W-:Y:S01]  /*1790*/  UIADD3 UR47, UR41, 0xf0, URZ ;  /* 0x000000f0292f7890 */ /* 0x000fe2000fffe03f */
[--C-:B------:R-:W-:Y:S01]  /*17a0*/  SHF.R.S32.HI R61, RZ, 0x1f, R60.reuse ;  /* 0x0000001fff3d7819 */ /* 0x100fe2000001143c */
[----:B------:R-:W-:Y:S01]  /*17b0*/  UIADD3 UR4, UR41, 0x200, URZ ;  /* 0x0000020029047890 */ /* 0x000fe2000fffe03f */
[C-C-:B------:R-:W-:Y:S01]  /*17c0*/  IMAD R67, R5.reuse, -0x10, -R60.reuse ;  /* 0xfffffff005437824 */ /* 0x140fe200078e0a3c */
[----:B------:R-:W-:Y:S01]  /*17d0*/  UIADD3 UR5, UR41, 0x1c200, URZ ;  /* 0x0001c20029057890 */ /* 0x000fe2000fffe03f */
[C---:B------:R-:W-:Y:S01]  /*17e0*/  LOP3.LUT R66, R64.reuse, 0x8, RZ, 0xc0, !PT ;  /* 0x0000000840427812 */ /* 0x040fe200078ec0ff */
[----:B------:R-:W-:Y:S01]  /*17f0*/  USHF.R.U32.HI UR4, URZ, 0x4, UR4 ;  /* 0x000000043f047899 */ /* 0x000fe20008011604 */
[----:B------:R-:W-:Y:S01]  /*1800*/  IMAD.U32 R63, RZ, RZ, UR47 ;  /* 0x0000002fff3f7e24 */ /* 0x000fe2000f8e00ff */
[----:B------:R-:W-:Y:S01]  /*1810*/  USHF.R.U32.HI UR5, URZ, 0x4, UR5 ;  /* 0x000000043f057899 */ /* 0x000fe20008011605 */
[----:B------:R-:W-:Y:S01]  /*1820*/  IMAD.WIDE R60, R5, 0x10, R60 ;  /* 0x00000010053c7825 */ /* 0x000fe200078e023c */
[----:B------:R-:W-:Y:S01]  /*1830*/  ULOP3.LUT UR4, UR4, 0x3fff, URZ, 0xc0, !UPT ;  /* 0x00003fff04047892 */ /* 0x000fe2000f8ec03f */
[----:B------:R-:W-:Y:S01]  /*1840*/  LOP3.LUT R64, R64, 0x8, RZ, 0xc, !PT ;  /* 0x0000000840407812 */ /* 0x000fe200078e0cff */
[----:B------:R-:W-:Y:S01]  /*1850*/  ULOP3.LUT UR5, UR5, 0x3fff, URZ, 0xc0, !UPT ;  /* 0x00003fff05057892 */ /* 0x000fe2000f8ec03f */
[----:B------:R-:W-:Y:S01]  /*1860*/  VIADD R65, R63, UR42 ;  /* 0x0000002a3f417c36 */ /* 0x000fe20008000000 */
[----:B------:R-:W-:Y:S01]  /*1870*/  LOP3.LUT R66, R66, 0x18, RZ, 0x3c, !PT ;  /* 0x0000001842427812 */ /* 0x000fe200078e3cff */
[----:B------:R-:W-:Y:S01]  /*1880*/  VIADD R67, R67, UR6 ;  /* 0x0000000643437c36 */ /* 0x000fe20008000000 */
[----:B------:R-:W-:-:S02]  /*1890*/  ULOP3.LUT UR44, UR4, 0x10000, URZ, 0xfc, !UPT ;  /* 0x00010000042c7892 */ /* 0x000fc4000f8efc3f */
[----:B------:R-:W-:-:S12]  /*18a0*/  ULOP3.LUT UR45, UR5, 0x10000, URZ, 0xfc, !UPT ;  /* 0x00010000052d7892 */ /* 0x000fd8000f8efc3f */
.L_x_105:
[----:B------:R-:W-:Y:S01]  /*18b0*/  SHF.L.U32 R0, R73, 0x1f, RZ ;  /* 0x0000001f49007819 */ /* 0x000fe200000006ff */
[----:B------:R-:W-:Y:S02]  /*18c0*/  ULDC UR4, c[0x0][0x28c] ;  /* 0x0000a30000047ab9 */ /* 0x000fe40000000800 */
[----:B------:R-:W-:Y:S01]  /*18d0*/  ISETP.LT.AND P1, PT, RZ, UR4, PT ;  /* 0x00000004ff007c0c */ /* 0x000fe2000bf21270 */
[----:B-1----:R-:W1:Y:S02]  /*18e0*/  SYNCS.PHASECHK.TRANS64.TRYWAIT P0, [R63+UR42], R0 ;  /* 0x000000003f0075a7 */ /* 0x002e64000800016a */
[----:B-1-34-:R-:W-:Y:S10]  /*18f0*/  @!P0 BRA `(.L_x_20) ;  /* 0x0000004800d08947 */ /* 0x01aff40003800000 */
.L_x_137:
[----:B------:R-:W-:Y:S05]  /*1900*/  @P1 BRA `(.L_x_21) ;  /* 0x0000000000401947 */ /* 0x000fea0003800000 */
[----:B-1----:R-:W-:Y:S01]  /*1910*/  MOV R0, 0x0 ;  /* 0x0000000000007802 */ /* 0x002fe20000000f00 */
[----:B------:R-:W-:Y:S01]  /*1920*/  ULDC.64 UR4, c[0x4][0x68] ;  /* 0x01001a0000047ab9 */ /* 0x000fe20000000a00 */
[----:B------:R-:W-:Y:S01]  /*1930*/  ULDC.64 UR6, c[0x4][0x8] ;  /* 0x0100020000067ab9 */ /* 0x000fe20000000a00 */
[----:B------:R-:W-:Y:S01]  /*1940*/  IMAD.U32 R4, RZ, RZ, UR4 ;  /* 0x00000004ff047e24 */ /* 0x000fe2000f8e00ff */
[----:B------:R1:W2:Y:S01]  /*1950*/  LDC.64 R14, c[0x4][R0] ;  /* 0x01000000000e7b82 */ /* 0x0002a20000000a00 */
[----:B------:R-:W-:Y:S01]  /*1960*/  IMAD.U32 R5, RZ, RZ, UR5 ;  /* 0x00000005ff057e24 */ /* 0x000fe2000f8e00ff */
[----:B------:R-:W-:Y:S01]  /*1970*/  ULDC.64 UR4, c[0x4][0x70] ;  /* 0x01001c0000047ab9 */ /* 0x000fe20000000a00 */
[----:B------:R-:W-:Y:S02]  /*1980*/  IMAD.U32 R10, RZ, RZ, UR6 ;  /* 0x00000006ff0a7e24 */ /* 0x000fe4000f8e00ff */
[----:B------:R-:W-:Y:S02]  /*1990*/  IMAD.U32 R6, RZ, RZ, UR4 ;  /* 0x00000004ff067e24 */ /* 0x000fe4000f8e00ff */
[----:B------:R-:W-:-:S02]  /*19a0*/  IMAD.U32 R7, RZ, RZ, UR5 ;  /* 0x00000005ff077e24 */ /* 0x000fc4000f8e00ff */
[----:B------:R-:W-:Y:S02]  /*19b0*/  IMAD.U32 R11, RZ, RZ, UR7 ;  /* 0x00000007ff0b7e24 */ /* 0x000fe4000f8e00ff */
[----:B------:R-:W-:Y:S02]  /*19c0*/  IMAD.MOV.U32 R8, RZ, RZ, 0x1e1 ;  /* 0x000001e1ff087424 */ /* 0x000fe400078e00ff */
[----:B0-----:R-:W-:Y:S02]  /*19d0*/  IMAD.MOV.U32 R12, RZ, RZ, 0x1 ;  /* 0x00000001ff0c7424 */ /* 0x001fe400078e00ff */
[----:B-1----:R-:W-:-:S07]  /*19e0*/  IMAD.MOV.U32 R13, RZ, RZ, RZ ;  /* 0x000000ffff0d7224 */ /* 0x002fce00078e00ff */
[----:B------:R-:W-:-:S07]  /*19f0*/  LEPC R20, `(.L_x_21) ;  /* 0x000000001014794e */ /* 0x000fce0000000000 */
[----:B--2--5:R-:W-:Y:S05]  /*1a00*/  CALL.ABS.NOINC R14 ;  /* 0x000000000e007343 */ /* 0x024fea0003c00000 */
.L_x_21:
[----:B------:R-:W-:-:S13]  /*1a10*/  ISETP.NE.AND P0, PT, R72, 0x3, PT ;  /* 0x000000034800780c */ /* 0x000fda0003f05270 */
[----:B------:R-:W-:Y:S05]  /*1a20*/  @!P0 BRA `(.L_x_22) ;  /* 0x0000000000048947 */ /* 0x000fea0003800000 */
[----:B------:R-:W-:Y:S01]  /*1a30*/  BPT.TRAP 0x1 ;  /* 0x000000040000795c */ /* 0x000fe20000300000 */
.L_x_22:
[----:B------:R-:W-:Y:S02]  /*1a40*/  IMAD.U32 R3, RZ, RZ, UR38 ;  /* 0x00000026ff037e24 */ /* 0x000fe4000f8e00ff */
[----:B-1----:R-:W-:-:S03]  /*1a50*/  IMAD.U32 R0, RZ, RZ, UR39 ;  /* 0x00000027ff007e24 */ /* 0x002fc6000f8e00ff */
[----:B------:R-:W-:Y:S02]  /*1a60*/  LEA R3, R3, UR41, 0x3 ;  /* 0x0000002903037c11 */ /* 0x000fe4000f8e18ff */
[----:B------:R-:W-:-:S04]  /*1a70*/  SHF.L.U32 R0, R0, 0x1f, RZ ;  /* 0x0000001f00007819 */ /* 0x000fc800000006ff */
[----:B------:R1:W2:Y:S01]  /*1a80*/  SYNCS.PHASECHK.TRANS64.TRYWAIT P1, [R3+URZ], R0 ;  /* 0x00000000030075a7 */ /* 0x0002a2000802017f */
[----:B------:R-:W-:Y:S05]  /*1a90*/  @!P0 BRA `(.L_x_23) ;  /* 0x0000000000048947 */ /* 0x000fea0003800000 */
[----:B------:R-:W-:Y:S01]  /*1aa0*/  BPT.TRAP 0x1 ;  /* 0x000000040000795c */ /* 0x000fe20000300000 */
.L_x_23:
[----:B--2---:R-:W-:Y:S05]  /*1ab0*/  @P1 BRA `(.L_x_24) ;  /* 0x0000000000081947 */ /* 0x004fea0003800000 */
[----:B------:R-:W2:Y:S02]  /*1ac0*/  SYNCS.PHASECHK.TRANS64.TRYWAIT P1, [R3+URZ], R0 ;  /* 0x00000000030075a7 */ /* 0x000ea4000802017f */
[----:B--2---:R-:W-:Y:S05]  /*1ad0*/  @!P1 BRA `(.L_x_25) ;  /* 0x00000048006c9947 */ /* 0x004fea0003800000 */
.L_x_24:
[----:B------:R-:W-:Y:S05]  /*1ae0*/  WARPSYNC.ALL ;  /* 0x0000000000007948 */ /* 0x000fea0003800000 */
[----:B------:R-:W-:Y:S01]  /*1af0*/  ULEA UR8, UR38, UR44, 0x9 ;  /* 0x0000002c26087291 */ /* 0x000fe2000f8e483f */
[----:B------:R-:W-:Y:S01]  /*1b00*/  WARPGROUP.ARRIVE ;  /* 0x00000000000079c5 */ /* 0x000fe20000000000 */
[----:B------:R-:W-:Y:S01]  /*1b10*/  ULEA UR9, UR38, UR45, 0x9 ;  /* 0x0000002d26097291 */ /* 0x000fe2000f8e483f */
[----:B-12---:R-:W-:Y:S01]  /*1b20*/  IMAD.U32 R0, RZ, RZ, UR43 ;  /* 0x0000002bff007e24 */ /* 0x006fe2000f8e00ff */
[----:B------:R-:W-:Y:S01]  /*1b30*/  UMOV UR5, 0x40000040 ;  /* 0x4000004000057882 */ /* 0x000fe20000000000 */
[----:B------:R-:W-:-:S02]  /*1b40*/  UMOV UR7, 0x40000040 ;  /* 0x4000004000077882 */ /* 0x000fc40000000000 */
[----:B------:R-:W-:Y:S01]  /*1b50*/  UMOV UR4, UR8 ;  /* 0x0000000800047c82 */ /* 0x000fe20008000000 */
[----:B------:R-:W-:Y:S01]  /*1b60*/  ISETP.GE.AND P1, PT, R0, 0x1, PT ;  /* 0x000000010000780c */ /* 0x000fe20003f26270 */
[----:B------:R-:W-:Y:S02]  /*1b70*/  UMOV UR6, UR9 ;  /* 0x0000000900067c82 */ /* 0x000fe40008000000 */
[----:B------:R-:W-:Y:S01]  /*1b80*/  HGMMA.64x64x16.F32.BF16 R24, gdesc[UR4], RZ, !UPT, gsb0 ;  /* 0x00e00000041879f0 */ /* 0x000fe2000c0018ff */
[----:B------:R-:W-:Y:S02]  /*1b90*/  UIADD3 UR4, UR8, 0x2, URZ ;  /* 0x0000000208047890 */ /* 0x000fe4000fffe03f */
[----:B------:R-:W-:Y:S01]  /*1ba0*/  UIADD3 UR6, UR9, 0x2, URZ ;  /* 0x0000000209067890 */ /* 0x000fe2000fffe03f */
[----:B------:R-:W-:Y:S01]  /*1bb0*/  UMOV UR5, 0x40000040 ;  /* 0x4000004000057882 */ /* 0x000fe20000000000 */
[----:B------:R-:W-:Y:S01]  /*1bc0*/  UMOV UR7, 0x40000040 ;  /* 0x4000004000077882 */ /* 0x000fe20000000000 */
[----:B------:R-:W-:-:S02]  /*1bd0*/  WARPGROUP.DEPBAR.LE gsb0, 0x0 ;  /* 0x00008000000079c5 */ /* 0x000fc40000010000 */
[----:B------:R-:W-:-:S06]  /*1be0*/  WARPGROUP.ARRIVE ;  /* 0x00000000000079c5 */ /* 0x000fcc0000000000 */
[----:B------:R-:W-:Y:S01]  /*1bf0*/  HGMMA.64x64x16.F32.BF16 R24, gdesc[UR4], R24, gsb0 ;  /* 0x00e00000041879f0 */ /* 0x000fe20008001818 */
[----:B------:R-:W-:Y:S02]  /*1c00*/  UIADD3 UR4, UR8, 0x4, URZ ;  /* 0x0000000408047890 */ /* 0x000fe4000fffe03f */
[----:B------:R-:W-:Y:S01]  /*1c10*/  UIADD3 UR6, UR9, 0x4, URZ ;  /* 0x0000000409067890 */ /* 0x000fe2000fffe03f */
[----:B------:R-:W-:Y:S01]  /*1c20*/  UMOV UR5, 0x40000040 ;  /* 0x4000004000057882 */ /* 0x000fe20000000000 */
[----:B------:R-:W-:Y:S01]  /*1c30*/  UMOV UR7, 0x40000040 ;  /* 0x4000004000077882 */ /* 0x000fe20000000000 */
[----:B------:R-:W-:Y:S02]  /*1c40*/  WARPGROUP.DEPBAR.LE gsb0, 0x0 ;  /* 0x00008000000079c5 */ /* 0x000fe40000010000 */
        /* <DEDUP_REMOVED lines=8> */
[----:B------:R-:W-:Y:S03]  /*1cd0*/  HGMMA.64x64x16.F32.BF16 R24, gdesc[UR4], R24, gsb0 ;  /* 0x00e00000041879f0 */ /* 0x000fe60008001818 */
[----:B------:R-:W-:Y:S02]  /*1ce0*/  WARPGROUP.DEPBAR.LE gsb0, 0x0 ;  /* 0x00008000000079c5 */ /* 0x000fe40000010000 */
[----:B------:R-:W-:Y:S05]  /*1cf0*/  @!P1 BRA `(.L_x_26) ;  /* 0x0000000400149947 */ /* 0x000fea0003800000 */
[----:B------:R-:W-:Y:S01]  /*1d00*/  UIADD3 UR4, UR38, 0x1, URZ ;  /* 0x0000000126047890 */ /* 0x000fe2000fffe03f */
[----:B------:R-:W-:Y:S02]  /*1d10*/  IMAD.U32 R0, RZ, RZ, UR43 ;  /* 0x0000002bff007e24 */ /* 0x000fe4000f8e00ff */
[----:B------:R-:W-:Y:S01]  /*1d20*/  IMAD.U32 R3, RZ, RZ, UR38 ;  /* 0x00000026ff037e24 */ /* 0x000fe2000f8e00ff */
[----:B------:R-:W-:-:S04]  /*1d30*/  UISETP.NE.AND UP0, UPT, UR4, 0xe, UPT ;  /* 0x0000000e0400788c */ /* 0x000fc8000bf05270 */
[----:B------:R-:W-:Y:S02]  /*1d40*/  USEL UR5, URZ, 0x1, UP0 ;  /* 0x000000013f057887 */ /* 0x000fe40008000000 */
[----:B------:R-:W-:Y:S02]  /*1d50*/  USEL UR8, UR4, URZ, UP0 ;  /* 0x0000003f04087287 */ /* 0x000fe40008000000 */
[----:B------:R-:W-:-:S06]  /*1d60*/  ULOP3.LUT UR5, UR39, UR5, URZ, 0x3c, !UPT ;  /* 0x0000000527057292 */ /* 0x000fcc000f8e3c3f */
[----:B------:R-:W-:-:S07]  /*1d70*/  IMAD.U32 R6, RZ, RZ, UR5 ;  /* 0x00000005ff067e24 */ /* 0x000fce000f8e00ff */
.L_x_33:
[----:B------:R-:W-:Y:S05]  /*1d80*/  @!P0 BRA `(.L_x_27) ;  /* 0x0000000000048947 */ /* 0x000fea0003800000 */
[----:B------:R-:W-:Y:S01]  /*1d90*/  BPT.TRAP 0x1 ;  /* 0x000000040000795c */ /* 0x000fe20000300000 */
.L_x_27:
[----:B------:R-:W-:Y:S01]  /*1da0*/  ULEA UR4, UR8, UR41, 0x3 ;  /* 0x0000002908047291 */ /* 0x000fe2000f8e183f */
[----:B------:R-:W-:-:S08]  /*1db0*/  SHF.L.U32 R4, R6, 0x1f, RZ ;  /* 0x0000001f06047819 */ /* 0x000fd000000006ff */
[----:B------:R1:W2:Y:S01]  /*1dc0*/  SYNCS.PHASECHK.TRANS64.TRYWAIT P1, [UR4], R4 ;  /* 0x00000004ff0075a7 */ /* 0x0002a20008020144 */
[----:B------:R-:W-:Y:S05]  /*1dd0*/  @!P0 BRA `(.L_x_28) ;  /* 0x0000000000048947 */ /* 0x000fea0003800000 */
[----:B------:R-:W-:Y:S01]  /*1de0*/  BPT.TRAP 0x1 ;  /* 0x000000040000795c */ /* 0x000fe20000300000 */
.L_x_28:
[----:B--2---:R-:W-:Y:S05]  /*1df0*/  @P1 BRA `(.L_x_29) ;  /* 0x0000000000081947 */ /* 0x004fea0003800000 */
[----:B------:R-:W2:Y:S02]  /*1e00*/  SYNCS.PHASECHK.TRANS64.TRYWAIT P1, [UR4], R4 ;  /* 0x00000004ff0075a7 */ /* 0x000ea40008020144 */
[----:B--2---:R-:W-:Y:S05]  /*1e10*/  @!P1 BRA `(.L_x_30) ;  /* 0x0000004400b09947 */ /* 0x004fea0003800000 */
.L_x_29:
[----:B------:R-:W-:Y:S01]  /*1e20*/  ULEA UR9, UR8, UR44, 0x9 ;  /* 0x0000002c08097291 */ /* 0x000fe2000f8e483f */
[----:B------:R-:W-:Y:S01]  /*1e30*/  WARPGROUP.ARRIVE ;  /* 0x00000000000079c5 */ /* 0x000fe20000000000 */
[----:B------:R-:W-:Y:S01]  /*1e40*/  ULEA UR10, UR8, UR45, 0x9 ;  /* 0x0000002d080a7291 */ /* 0x000fe2000f8e483f */
[----:B------:R-:W-:Y:S01]  /*1e50*/  UMOV UR5, 0x40000040 ;  /* 0x4000004000057882 */ /* 0x000fe20000000000 */
[----:B------:R-:W-:-:S03]  /*1e60*/  UMOV UR7, 0x40000040 ;  /* 0x4000004000077882 */ /* 0x000fc60000000000 */
[----:B------:R-:W-:Y:S02]  /*1e70*/  UMOV UR4, UR9 ;  /* 0x0000000900047c82 */ /* 0x000fe40008000000 */
[----:B------:R-:W-:Y:S02]  /*1e80*/  UMOV UR6, UR10 ;  /* 0x0000000a00067c82 */ /* 0x000fe40008000000 */
[----:B------:R-:W-:Y:S01]  /*1e90*/  HGMMA.64x64x16.F32.BF16 R24, gdesc[UR4], R24, gsb0 ;  /* 0x00e00000041879f0 */ /* 0x000fe20008001818 */
        /* <DEDUP_REMOVED lines=23> */
[----:B------:R-:W-:Y:S01]  /*2010*/  BPT.TRAP 0x1 ;  /* 0x000000040000795c */ /* 0x000fe20000300000 */
.L_x_31:
[----:B------:R-:W-:-:S13]  /*2020*/  ISETP.NE.AND P1, PT, R57, RZ, PT ;  /* 0x000000ff3900720c */ /* 0x000fda0003f25270 */
[----:B-12---:R-:W-:-:S05]  /*2030*/  @P1 LEA R4, R3, UR41, 0x3 ;  /* 0x0000002903041c11 */ /* 0x006fca000f8e18ff */
[----:B------:R-:W-:-:S05]  /*2040*/  @P1 VIADD R5, R4, 0x70 ;  /* 0x0000007004051836 */ /* 0x000fca0000000000 */
[----:B------:R-:W-:-:S04]  /*2050*/  @P1 PRMT R5, R56, 0x654, R5 ;  /* 0x0000065438051816 */ /* 0x000fc80000000005 */
[----:B------:R1:W-:Y:S01]  /*2060*/  @P1 SYNCS.ARRIVE.TRANS64.RED.A1T0 RZ, [R5+URZ], RZ ;  /* 0x000000ff05ff19a7 */ /* 0x0003e2000810043f */
[----:B------:R-:W-:-:S13]  /*2070*/  ISETP.GT.U32.AND P1, PT, R16, 0x1, PT ;  /* 0x000000011000780c */ /* 0x000fda0003f24070 */
[----:B-1----:R-:W-:Y:S05]  /*2080*/  @P1 BRA `(.L_x_32) ;  /* 0x0000000000041947 */ /* 0x002fea0003800000 */
[----:B------:R-:W-:Y:S01]  /*2090*/  BPT.TRAP 0x1 ;  /* 0x000000040000795c */ /* 0x000fe20000300000 */
.L_x_32:
[----:B------:R-:W-:Y:S01]  /*20a0*/  UIADD3 UR8, UR8, 0x1, URZ ;  /* 0x0000000108087890 */ /* 0x000fe2000fffe03f */
[C---:B------:R-:W-:Y:S01]  /*20b0*/  ISETP.GT.AND P2, PT, R0.reuse, 0x1, PT ;  /* 0x000000010000780c */ /* 0x040fe20003f44270 */
[----:B------:R-:W-:Y:S02]  /*20c0*/  VIADD R3, R3, 0x1 ;  /* 0x0000000103037836 */ /* 0x000fe40000000000 */
[----:B------:R-:W-:Y:S01]  /*20d0*/  UISETP.NE.AND UP0, UPT, UR8, 0xe, UPT ;  /* 0x0000000e0800788c */ /* 0x000fe2000bf05270 */
[----:B------:R-:W-:Y:S02]  /*20e0*/  VIADD R0, R0, 0xffffffff ;  /* 0xffffffff00007836 */ /* 0x000fe40000000000 */
[C---:B------:R-:W-:Y:S01]  /*20f0*/  ISETP.NE.AND P1, PT, R3.reuse, 0xe, PT ;  /* 0x0000000e0300780c */ /* 0x040fe20003f25270 */
[----:B------:R-:W-:Y:S02]  /*2100*/  USEL UR4, URZ, 0x1, UP0 ;  /* 0x000000013f047887 */ /* 0x000fe40008000000 */
[----:B------:R-:W-:Y:S01]  /*2110*/  USEL UR8, UR8, URZ, UP0 ;  /* 0x0000003f08087287 */ /* 0x000fe20008000000 */
[----:B------:R-:W-:-:S03]  /*2120*/  SEL R3, R3, RZ, P1 ;  /* 0x000000ff03037207 */ /* 0x000fc60000800000 */
[----:B------:R-:W-:Y:S01]  /*2130*/  LOP3.LUT R6, R6, UR4, RZ, 0x3c, !PT ;  /* 0x0000000406067c12 */ /* 0x000fe2000f8e3cff */
[----:B------:R-:W-:Y:S07]  /*2140*/  @P2 BRA `(.L_x_33) ;  /* 0xfffffffc000c2947 */ /* 0x000fee000383ffff */
.L_x_26:
[----:B------:R-:W1:Y:S01]  /*2150*/  LDC R0, c[0x0][0x28c] ;  /* 0x0000a300ff007b82 */ /* 0x000e620000000800 */
[----:B------:R2:W-:Y:S01]  /*2160*/  SYNCS.ARRIVE.TRANS64.A1T0 RZ, [R64+UR47], RZ ;  /* 0x000000ff40ff79a7 */ /* 0x0005e2000810002f */
[----:B-1----:R-:W-:-:S13]  /*2170*/  ISETP.GE.AND P1, PT, R0, 0x1, PT ;  /* 0x000000010000780c */ /* 0x002fda0003f26270 */
[----:B--2---:R-:W-:Y:S05]  /*2180*/  @!P1 BRA `(.L_x_34) ;  /* 0x00000000004c9947 */ /* 0x004fea0003800000 */
[----:B------:R-:W-:Y:S05]  /*2190*/  @!P0 BRA `(.L_x_35) ;  /* 0x0000000000048947 */ /* 0x000fea0003800000 */
[----:B------:R-:W-:Y:S01]  /*21a0*/  BPT.TRAP 0x1 ;  /* 0x000000040000795c */ /* 0x000fe20000300000 */
.L_x_35:
[----:B------:R-:W-:Y:S01]  /*21b0*/  ISETP.NE.AND P0, PT, R57, RZ, PT ;  /* 0x000000ff3900720c */ /* 0x000fe20003f05270 */
[----:B------:R-:W-:Y:S01]  /*21c0*/  BSSY B0, `(.L_x_36) ;  /* 0x000000d000007945 */ /* 0x000fe20003800000 */
[----:B------:R-:W-:-:S11]  /*21d0*/  ISETP.GT.U32.AND P1, PT, R16, 0x1, PT ;  /* 0x000000011000780c */ /* 0x000fd60003f24070 */
[----:B------:R-:W-:Y:S05]  /*21e0*/  @!P0 BRA `(.L_x_37) ;  /* 0x0000000000288947 */ /* 0x000fea0003800000 */
[----:B------:R-:W-:-:S04]  /*21f0*/  UIADD3 UR6, UR43, UR38, URZ ;  /* 0x000000262b067290 */ /* 0x000fc8000fffe03f */
[----:B------:R-:W-:-:S04]  /*2200*/  USHF.R.U32.HI UR4, URZ, 0x1, UR6 ;  /* 0x000000013f047899 */ /* 0x000fc80008011606 */
[----:B------:R-:W-:-:S04]  /*2210*/  UIMAD.WIDE.U32 UR4, UR4, -0x6db6db6d, URZ ;  /* 0x92492493040478a5 */ /* 0x000fc8000f8e003f */
[----:B------:R-:W-:-:S04]  /*2220*/  USHF.R.U32.HI UR4, URZ, 0x2, UR5 ;  /* 0x000000023f047899 */ /* 0x000fc80008011605 */
[----:B------:R-:W-:-:S04]  /*2230*/  UIMAD UR6, UR4, -0xe, UR6 ;  /* 0xfffffff2040678a4 */ /* 0x000fc8000f8e0206 */
[----:B------:R-:W-:-:S04]  /*2240*/  ULEA UR6, UR6, UR41, 0x3 ;  /* 0x0000002906067291 */ /* 0x000fc8000f8e183f */
[----:B------:R-:W-:-:S06]  /*2250*/  UIADD3 UR6, UR6, 0x70, URZ ;  /* 0x0000007006067890 */ /* 0x000fcc000fffe03f */
[----:B------:R-:W-:-:S05]  /*2260*/  IMAD.U32 R3, RZ, RZ, UR6 ;  /* 0x00000006ff037e24 */ /* 0x000fca000f8e00ff */
[----:B------:R-:W-:-:S04]  /*2270*/  PRMT R0, R56, 0x654, R3 ;  /* 0x0000065438007816 */ /* 0x000fc80000000003 */
[----:B------:R1:W-:Y:S03]  /*2280*/  SYNCS.ARRIVE.TRANS64.RED.A1T0 RZ, [R0+URZ], RZ ;  /* 0x000000ff00ff79a7 */ /* 0x0003e6000810043f */
.L_x_37:
[----:B------:R-:W-:Y:S05]  /*2290*/  BSYNC B0 ;  /* 0x0000000000007941 */ /* 0x000fea0003800000 */
.L_x_36:
[----:B------:R-:W-:Y:S05]  /*22a0*/  @P1 BRA `(.L_x_34) ;  /* 0x0000000000041947 */ /* 0x000fea0003800000 */
[----:B------:R-:W-:Y:S01]  /*22b0*/  BPT.TRAP 0x1 ;  /* 0x000000040000795c */ /* 0x000fe20000300000 */
.L_x_34:
[----:B-1----:R-:W-:Y:S01]  /*22c0*/  SHF.L.U32 R0, R73, 0x1f, RZ ;  /* 0x0000001f49007819 */ /* 0x002fe200000006ff */
[----:B------:R-:W-:Y:S01]  /*22d0*/  UIADD3 UR38, UR46, UR38, URZ ;  /* 0x000000262e267290 */ /* 0x000fe2000fffe03f */
[----:B------:R-:W1:Y:S01]  /*22e0*/  LDC R7, c[0x0][0x288] ;  /* 0x0000a200ff077b82 */ /* 0x000e620000000800 */
[----:B------:R-:W-:Y:S01]  /*22f0*/  UISETP.GE.U32.AND UP1, UPT, UR46, 0xe, UPT ;  /* 0x0000000e2e00788c */ /* 0x000fe2000bf26070 */
[----:B------:R-:W-:Y:S01]  /*2300*/  IMAD.SHL.U32 R8, R62, 0x2, RZ ;  /* 0x000000023e087824 */ /* 0x000fe200078e00ff */
[----:B------:R-:W-:Y:S02]  /*2310*/  UISETP.GT.U32.AND UP0, UPT, UR38, 0xd, UPT ;  /* 0x0000000d2600788c */ /* 0x000fe4000bf04070 */
[----:B------:R-:W-:Y:S02]  /*2320*/  USHF.R.U32.HI UR4, URZ, 0x1, UR38 ;  /* 0x000000013f047899 */ /* 0x000fe40008011626 */
[----:B------:R-:W-:Y:S01]  /*2330*/  UISETP.LT.U32.AND UP0, UPT, UR46, 0xe, UP0 ;  /* 0x0000000e2e00788c */ /* 0x000fe20008701070 */
[----:B------:R-:W2:Y:S01]  /*2340*/  SYNCS.PHASECHK.TRANS64.TRYWAIT P0, [R63+UR42+0x10], R0 ;  /* 0x000010003f0075a7 */ /* 0x000ea2000800016a */
[----:B------:R-:W-:Y:S01]  /*2350*/  UIMAD.WIDE.U32 UR4, UR4, -0x6db6db6d, URZ ;  /* 0x92492493040478a5 */ /* 0x000fe2000f8e003f */
[----:B------:R-:W-:Y:S01]  /*2360*/  SHF.R.S32.HI R9, RZ, 0x1f, R8 ;  /* 0x0000001fff097819 */ /* 0x000fe20000011408 */
[----:B------:R-:W-:-:S02]  /*2370*/  USEL UR6, URZ, 0x1, !UP0 ;  /* 0x000000013f067887 */ /* 0x000fc4000c000000 */
[----:B------:R-:W-:Y:S02]  /*2380*/  USHF.R.U32.HI UR4, URZ, 0x2, UR5 ;  /* 0x000000023f047899 */ /* 0x000fe40008011605 */
[----:B------:R-:W-:Y:S02]  /*2390*/  ULOP3.LUT UR39, UR39, UR6, URZ, 0x3c, !UPT ;  /* 0x0000000627277292 */ /* 0x000fe4000f8e3c3f */
[----:B------:R-:W-:Y:S02]  /*23a0*/  UIMAD UR38, UR4, -0xe, UR38 ;  /* 0xfffffff2042678a4 */ /* 0x000fe4000f8e0226 */
[----:B------:R-:W-:Y:S01]  /*23b0*/  @UP1 ULOP3.LUT UR39, UR39, 0x1, UR4, 0x78, !UPT ;  /* 0x0000000127271892 */ /* 0x000fe2000f8e7804 */
[----:B-12---:R-:W-:Y:S11]  /*23c0*/  @!P0 BRA `(.L_x_38) ;  /* 0x00000040005c8947 */ /* 0x006ff60003800000 */
.L_x_138:
[----:B-1----:R-:W-:Y:S01]  /*23d0*/  IMAD.SHL.U32 R0, R19, 0x40, RZ ;  /* 0x0000004013007824 */ /* 0x002fe200078e00ff */
[----:B------:R-:W-:Y:S01]  /*23e0*/  ULDC UR6, c[0x0][0x284] ;  /* 0x0000a10000067ab9 */ /* 0x000fe20000000800 */
[----:B------:R-:W-:Y:S01]  /*23f0*/  IMAD.SHL.U32 R14, R22, 0x40, RZ ;  /* 0x00000040160e7824 */ /* 0x000fe200078e00ff */
[----:B------:R-:W-:Y:S01]  /*2400*/  SHF.R.S32.HI R11, RZ, 0x1f, R2 ;  /* 0x0000001fff0b7819 */ /* 0x000fe20000011402 */
[----:B------:R-:W-:Y:S01]  /*2410*/  ULDC.64 UR4, c[0x0][0x5d0] ;  /* 0x0001740000047ab9 */ /* 0x000fe20000000a00 */
[----:B------:R-:W-:Y:S01]  /*2420*/  ISETP.GE.AND P0, PT, R0, UR6, PT ;  /* 0x0000000600007c0c */ /* 0x000fe2000bf06270 */
[----:B------:R-:W-:Y:S01]  /*2430*/  IMAD.WIDE.U32 R4, R2, UR4, R8 ;  /* 0x0000000402047c25 */ /* 0x000fe2000f8e0008 */
[----:B------:R-:W-:Y:S02]  /*2440*/  SHF.R.S32.HI R15, RZ, 0x1f, R14 ;  /* 0x0000001fff0f7819 */ /* 0x000fe4000001140e */
[C---:B------:R-:W-:Y:S01]  /*2450*/  ISETP.GE.OR P0, PT, R14.reuse, R7, P0 ;  /* 0x000000070e00720c */ /* 0x040fe20000706670 */
[----:B------:R-:W-:Y:S01]  /*2460*/  IMAD R3, R11, UR4, RZ ;  /* 0x000000040b037c24 */ /* 0x000fe2000f8e02ff */
[----:B------:R-:W-:-:S03]  /*2470*/  IADD3 R4, P1, R14, R4, RZ ;  /* 0x000000040e047210 */ /* 0x000fc60007f3e0ff */
[----:B------:R-:W-:-:S05]  /*2480*/  IMAD R3, R2, UR5, R3 ;  /* 0x0000000502037c24 */ /* 0x000fca000f8e0203 */
[----:B------:R-:W-:-:S03]  /*2490*/  IADD3.X R5, R15, R5, R3, P1, !PT ;  /* 0x000000050f057210 */ /* 0x000fc60000ffe403 */
[----:B------:R-:W-:Y:S05]  /*24a0*/  @P0 BRA `(.L_x_39) ;  /* 0x0000002000b00947 */ /* 0x000fea0003800000 */
[----:B------:R-:W1:Y:S01]  /*24b0*/  LDC.64 R76, c[0x0][0x5c8] ;  /* 0x00017200ff4c7b82 */ /* 0x000e620000000a00 */
[----:B-----5:R-:W-:Y:S01]  /*24c0*/  FSETP.NEU.AND P0, PT, R59, RZ, PT ;  /* 0x000000ff3b00720b */ /* 0x020fe20003f0d000 */
[----:B------:R-:W-:Y:S01]  /*24d0*/  IMAD R3, R62, -0x2, R7 ;  /* 0xfffffffe3e037824 */ /* 0x000fe200078e0207 */
[----:B------:R-:W-:Y:S01]  /*24e0*/  BSSY B0, `(.L_x_39) ;  /* 0x0000228000007945 */ /* 0x000fe20003800000 */
[----:B------:R-:W-:-:S04]  /*24f0*/  IMAD.WIDE R68, R19, 0x40, R60 ;  /* 0x0000004013447825 */ /* 0x000fc800078e023c */
[----:B------:R-:W-:Y:S02]  /*2500*/  IMAD.IADD R3, R3, 0x1, -R14 ;  /* 0x0000000103037824 */ /* 0x000fe400078e0a0e */
[----:B------:R-:W-:-:S03]  /*2510*/  IMAD.IADD R0, R67, 0x1, -R0 ;  /* 0x0000000143007824 */ /* 0x000fc600078e0a00 */
[----:B------:R-:W-:-:S04]  /*2520*/  ISETP.GT.AND P2, PT, R3, RZ, PT ;  /* 0x000000ff0300720c */ /* 0x000fc80003f44270 */
[----:B------:R-:W-:Y:S01]  /*2530*/  ISETP.GT.AND P1, PT, R0, RZ, P2 ;  /* 0x000000ff0000720c */ /* 0x000fe20001724270 */
[-C--:B-1----:R-:W-:Y:S02]  /*2540*/  IMAD R6, R69, R76.reuse, RZ ;  /* 0x0000004c45067224 */ /* 0x082fe400078e02ff */
[----:B------:R-:W-:-:S04]  /*2550*/  IMAD.WIDE.U32 R70, R68, R76, R4 ;  /* 0x0000004c44467225 */ /* 0x000fc800078e0004 */
[----:B------:R-:W-:-:S04]  /*2560*/  IMAD R5, R68, R77, R6 ;  /* 0x0000004d44057224 */ /* 0x000fc800078e0206 */
[----:B------:R-:W-:Y:S01]  /*2570*/  IMAD.IADD R7, R71, 0x1, R5 ;  /* 0x0000000147077824 */ /* 0x000fe200078e0205 */
[----:B------:R-:W-:Y:S06]  /*2580*/  @!P0 BRA `(.L_x_40) ;  /* 0x0000001400e48947 */ /* 0x000fec0003800000 */
[----:B------:R-:W1:Y:S01]  /*2590*/  LDC.64 R74, c[0x0][0x5b8] ;  /* 0x00016e00ff4a7b82 */ /* 0x000e620000000a00 */
[----:B------:R-:W-:-:S07]  /*25a0*/  ULDC.64 UR4, c[0x0][0x5c0] ;  /* 0x0001700000047ab9 */ /* 0x000fce0000000a00 */
[----:B------:R-:W2:Y:S08]  /*25b0*/  LDC.64 R78, c[0x0][0x5b0] ;  /* 0x00016c00ff4e7b82 */ /* 0x000eb00000000a00 */
[----:B------:R-:W0:Y:S01]  /*25c0*/  LDC.64 R80, c[0x0][0x5a8] ;  /* 0x00016a00ff507b82 */ /* 0x000e220000000a00 */
[-C--:B-1----:R-:W-:Y:S02]  /*25d0*/  IMAD R6, R11, R74.reuse, RZ ;  /* 0x0000004a0b067224 */ /* 0x082fe400078e02ff */
[----:B------:R-:W-:-:S04]  /*25e0*/  IMAD.WIDE.U32 R4, R2, R74, R8 ;  /* 0x0000004a02047225 */ /* 0x000fc800078e0008 */
[----:B------:R-:W-:Y:S01]  /*25f0*/  IMAD R71, R2, R75, R6 ;  /* 0x0000004b02477224 */ /* 0x000fe200078e0206 */
[----:B------:R-:W-:Y:S01]  /*2600*/  IADD3 R10, P0, R14, R4, RZ ;  /* 0x000000040e0a7210 */ /* 0x000fe20007f1e0ff */
[----:B--2---:R-:W-:-:S03]  /*2610*/  IMAD R4, R69, R78, RZ ;  /* 0x0000004e45047224 */ /* 0x004fc600078e02ff */
[----:B------:R-:W-:Y:S01]  /*2620*/  IADD3.X R11, R15, R5, R71, P0, !PT ;  /* 0x000000050f0b7210 */ /* 0x000fe200007fe447 */
[C---:B------:R-:W-:Y:S02]  /*2630*/  IMAD R75, R68.reuse, R79, R4 ;  /* 0x0000004f444b7224 */ /* 0x040fe400078e0204 */
[----:B------:R-:W-:-:S04]  /*2640*/  IMAD.WIDE.U32 R4, R68, R78, R10 ;  /* 0x0000004e44047225 */ /* 0x000fc800078e000a */
[----:B------:R-:W-:Y:S01]  /*2650*/  IMAD.IADD R5, R5, 0x1, R75 ;  /* 0x0000000105057824 */ /* 0x000fe200078e024b */
[----:B0-----:R-:W-:-:S04]  /*2660*/  LEA R12, P0, R4, R80, 0x1 ;  /* 0x00000050040c7211 */ /* 0x001fc800078008ff */
[----:B------:R-:W-:-:S05]  /*2670*/  LEA.HI.X R13, R4, R81, R5, 0x1, P0 ;  /* 0x00000051040d7211 */ /* 0x000fca00000f0c05 */
[----:B------:R-:W2:Y:S01]  /*2680*/  @P1 LDG.E.LTC128B.U16 R19, desc[UR36][R12.64] ;  /* 0x000000240c131981 */ /* 0x000ea2000c1e1520 */
[----:B------:R-:W-:Y:S01]  /*2690*/  IMAD.WIDE.U32 R4, R68, R78, R14 ;  /* 0x0000004e44047225 */ /* 0x000fe200078e000e */
[----:B------:R-:W-:Y:S02]  /*26a0*/  BSSY B1, `(.L_x_41) ;  /* 0x0000015000017945 */ /* 0x000fe40003800000 */
[----:B------:R-:W-:-:S04]  /*26b0*/  IADD3 R20, P0, R8, R4, RZ ;  /* 0x0000000408147210 */ /* 0x000fc80007f1e0ff */
[----:B------:R-:W-:Y:S02]  /*26c0*/  IADD3.X R21, R9, R75, R5, P0, !PT ;  /* 0x0000004b09157210 */ /* 0x000fe400007fe405 */
[----:B------:R-:W-:Y:S01]  /*26d0*/  LEA R6, P0, R70, UR4, 0x1 ;  /* 0x0000000446067c11 */ /* 0x000fe2000f8008ff */
[----:B------:R-:W-:-:S03]  /*26e0*/  IMAD.WIDE.U32 R20, R2, R74, R20 ;  /* 0x0000004a02147225 */ /* 0x000fc600078e0014 */
[----:B------:R-:W-:Y:S02]  /*26f0*/  LEA.HI.X R7, R70, UR5, R7, 0x1, P0 ;  /* 0x0000000546077c11 */ /* 0x000fe400080f0c07 */
[----:B------:R-:W-:-:S04]  /*2700*/  ISETP.GT.AND P0, PT, R3, 0x1, PT ;  /* 0x000000010300780c */ /* 0x000fc80003f04270 */
[----:B------:R-:W-:Y:S01]  /*2710*/  ISETP.GT.AND P3, PT, R0, RZ, P0 ;  /* 0x000000ff0000720c */ /* 0x000fe20000764270 */
[----:B--2---:R-:W-:-:S04]  /*2720*/  IMAD.U32 R4, R19, 0x10000, RZ ;  /* 0x0001000013047824 */ /* 0x004fc800078e00ff */
[----:B------:R-:W-:Y:S01]  /*2730*/  FMUL R5, R4, R59 ;  /* 0x0000003b04057220 */ /* 0x000fe20000400000 */
[----:B------:R-:W-:-:S03]  /*2740*/  LEA R4, P4, R20, R80, 0x1 ;  /* 0x0000005014047211 */ /* 0x000fc600078808ff */
[----:B------:R-:W-:-:S05]  /*2750*/  FFMA R5, R24, R58, R5 ;  /* 0x0000003a18057223 */ /* 0x000fca0000000005 */
[----:B------:R-:W-:Y:S01]  /*2760*/  F2FP.BF16.F32.PACK_AB R12, RZ, R5 ;  /* 0x00000005ff0c723e */ /* 0x000fe200000010ff */
[----:B------:R-:W-:-:S03]  /*2770*/  IMAD.IADD R5, R71, 0x1, R21 ;  /* 0x0000000147057824 */ /* 0x000fc600078e0215 */
[----:B------:R-:W-:Y:S01]  /*2780*/  PRMT R13, R12, 0x7610, R13 ;  /* 0x000076100c0d7816 */ /* 0x000fe2000000000d */
[----:B------:R-:W-:Y:S01]  /*2790*/  IMAD.SHL.U32 R12, R78, 0x8, RZ ;  /* 0x000000084e0c7824 */ /* 0x000fe200078e00ff */
[----:B------:R-:W-:-:S03]  /*27a0*/  LEA.HI.X R5, R20, R81, R5, 0x1, P4 ;  /* 0x0000005114057211 */ /* 0x000fc600020f0c05 */
[----:B------:R0:W-:Y:S02]  /*27b0*/  @P1 STG.E.U16 desc[UR36][R6.64], R13 ;  /* 0x0000000d06001986 */ /* 0x0001e4000c101524 */
[----:B0-----:R-:W-:Y:S01]  /*27c0*/  SHF.L.U64.HI R13, R78, 0x3, R79 ;  /* 0x000000034e0d7819 */ /* 0x001fe2000001024f */
[----:B------:R-:W-:Y:S06]  /*27d0*/  @!P3 BRA `(.L_x_42) ;  /* 0x000000000004b947 */ /* 0x000fec0003800000 */
[----:B------:R0:W5:Y:S02]  /*27e0*/  LDG.E.LTC128B.U16 R19, desc[UR36][R4.64+0x2] ;  /* 0x0000022404137981 */ /* 0x000164000c1e1520 */
.L_x_42:
[----:B------:R-:W-:Y:S05]  /*27f0*/  BSYNC B1 ;  /* 0x0000000000017941 */ /* 0x000fea0003800000 */
.L_x_41:
[----:B------:R-:W-:Y:S01]  /*2800*/  IMAD.WIDE.U32 R68, R68, R78, R12 ;  /* 0x0000004e44447225 */ /* 0x000fe200078e000c */
[----:B------:R-:W-:-:S03]  /*2810*/  ISETP.GT.AND P2, PT, R0, 0x8, P2 ;  /* 0x000000080000780c */ /* 0x000fc60001744270 */
[----:B-----5:R-:W-:Y:S01]  /*2820*/  IMAD.U32 R20, R19, 0x10000, RZ ;  /* 0x0001000013147824 */ /* 0x020fe200078e00ff */
[----:B------:R-:W-:Y:S01]  /*2830*/  IADD3 R10, P1, R10, R68, RZ ;  /* 0x000000440a0a7210 */ /* 0x000fe20007f3e0ff */
[----:B------:R-:W-:Y:S02]  /*2840*/  IMAD.IADD R75, R75, 0x1, R69 ;  /* 0x000000014b4b7824 */ /* 0x000fe400078e0245 */
[----:B------:R-:W-:Y:S02]  /*2850*/  FMUL R20, R20, R59 ;  /* 0x0000003b14147220 */ /* 0x000fe40000400000 */
[----:B------:R-:W-:Y:S01]  /*2860*/  IMAD.X R11, R75, 0x1, R11, P1 ;  /* 0x000000014b0b7824 */ /* 0x000fe200008e060b */
[----:B------:R-:W-:Y:S01]  /*2870*/  LEA R12, P1, R10, R80, 0x1 ;  /* 0x000000500a0c7211 */ /* 0x000fe200078208ff */
[----:B------:R-:W-:-:S03]  /*2880*/  FFMA R20, R25, R58, R20 ;  /* 0x0000003a19147223 */ /* 0x000fc60000000014 */
[----:B------:R-:W-:Y:S02]  /*2890*/  LEA.HI.X R13, R10, R81, R11, 0x1, P1 ;  /* 0x000000510a0d7211 */ /* 0x000fe400008f0c0b */
[----:B------:R-:W-:-:S05]  /*28a0*/  F2FP.BF16.F32.PACK_AB R20, RZ, R20 ;  /* 0x00000014ff14723e */ /* 0x000fca00000010ff */
[----:B------:R1:W-:Y:S04]  /*28b0*/  @P3 STG.E.U16 desc[UR36][R6.64+0x2], R20 ;  /* 0x0000021406003986 */ /* 0x0003e8000c101524 */
[----:B------:R-:W2:Y:S01]  /*28c0*/  @P2 LDG.E.LTC128B.U16 R19, desc[UR36][R12.64] ;  /* 0x000000240c132981 */ /* 0x000ea2000c1e1520 */
[----:B------:R-:W-:Y:S01]  /*28d0*/  IADD3 R14, P1, P3, R8, R68, R14 ;  /* 0x00000044080e7210 */ /* 0x000fe20007b3e00e */
[----:B------:R-:W-:Y:S01]  /*28e0*/  BSSY B1, `(.L_x_43) ;  /* 0x0000011000017945 */ /* 0x000fe20003800000 */
[C---:B------:R-:W-:Y:S02]  /*28f0*/  SHF.L.U64.HI R11, R76.reuse, 0x4, R77 ;  /* 0x000000044c0b7819 */ /* 0x040fe4000001024d */
[----:B------:R-:W-:Y:S02]  /*2900*/  IADD3.X R15, R9, R75, R15, P1, P3 ;  /* 0x0000004b090f7210 */ /* 0x000fe40000fe640f */
[----:B------:R-:W-:-:S02]  /*2910*/  LEA R10, P1, R76, R6, 0x4 ;  /* 0x000000064c0a7211 */ /* 0x000fc400078220ff */
[----:B------:R-:W-:Y:S01]  /*2920*/  ISETP.GT.AND P0, PT, R0, 0x8, P0 ;  /* 0x000000080000780c */ /* 0x000fe20000704270 */
[----:B------:R-:W-:-:S04]  /*2930*/  IMAD.WIDE.U32 R14, R2, R74, R14 ;  /* 0x0000004a020e7225 */ /* 0x000fc800078e000e */
[----:B------:R-:W-:Y:S02]  /*2940*/  IMAD.X R11, R11, 0x1, R7, P1 ;  /* 0x000000010b0b7824 */ /* 0x000fe400008e0607 */
[----:B------:R-:W-:Y:S02]  /*2950*/  IMAD.IADD R2, R71, 0x1, R15 ;  /* 0x0000000147027824 */ /* 0x000fe400078e020f */
[----:B--2---:R-:W-:-:S04]  /*2960*/  IMAD.U32 R8, R19, 0x10000, RZ ;  /* 0x0001000013087824 */ /* 0x004fc800078e00ff */
[----:B------:R-:W-:Y:S01]  /*2970*/  FMUL R9, R8, R59 ;  /* 0x0000003b08097220 */ /* 0x000fe20000400000 */
[----:B------:R-:W-:-:S03]  /*2980*/  LEA R8, P3, R14, R80, 0x1 ;  /* 0x000000500e087211 */ /* 0x000fc600078608ff */
[----:B------:R-:W-:-:S05]  /*2990*/  FFMA R9, R26, R58, R9 ;  /* 0x0000003a1a097223 */ /* 0x000fca0000000009 */
[----:B------:R-:W-:Y:S02]  /*29a0*/  F2FP.BF16.F32.PACK_AB R12, RZ, R9 ;  /* 0x00000009ff0c723e */ /* 0x000fe400000010ff */
[----:B------:R-:W-:-:S03]  /*29b0*/  LEA.HI.X R9, R14, R81, R2, 0x1, P3 ;  /* 0x000000510e097211 */ /* 0x000fc600018f0c02 */
[----:B------:R1:W-:Y:S01]  /*29c0*/  @P2 STG.E.U16 desc[UR36][R10.64], R12 ;  /* 0x0000000c0a002986 */ /* 0x0003e2000c101524 */
[----:B------:R-:W-:Y:S05]  /*29d0*/  @!P0 BRA `(.L_x_44) ;  /* 0x0000000000048947 */ /* 0x000fea0003800000 */
[----:B------:R2:W5:Y:S02]  /*29e0*/  LDG.E.LTC128B.U16 R19, desc[UR36][R8.64+0x2] ;  /* 0x0000022408137981 */ /* 0x000564000c1e1520 */
.L_x_44:
[----:B------:R-:W-:Y:S05]  /*29f0*/  BSYNC B1 ;  /* 0x0000000000017941 */ /* 0x000fea0003800000 */
.L_x_43:
[----:B-----5:R-:W-:Y:S01]  /*2a00*/  IMAD.U32 R2, R19, 0x10000, RZ ;  /* 0x0001000013027824 */ /* 0x020fe200078e00ff */
[----:B------:R-:W-:Y:S01]  /*2a10*/  ISETP.GT.AND P1, PT, R3, 0x8, PT ;  /* 0x000000080300780c */ /* 0x000fe20003f24270 */
[----:B------:R-:W-:Y:S02]  /*2a20*/  BSSY B1, `(.L_x_45) ;  /* 0x0000008000017945 */ /* 0x000fe40003800000 */
[----:B------:R-:W-:Y:S01]  /*2a30*/  FMUL R2, R2, R59 ;  /* 0x0000003b02027220 */ /* 0x000fe20000400000 */
[----:B------:R-:W-:-:S03]  /*2a40*/  ISETP.GT.AND P2, PT, R0, RZ, P1 ;  /* 0x000000ff0000720c */ /* 0x000fc60000f44270 */
[----:B------:R-:W-:-:S05]  /*2a50*/  FFMA R2, R27, R58, R2 ;  /* 0x0000003a1b027223 */ /* 0x000fca0000000002 */
[----:B------:R-:W-:-:S05]  /*2a60*/  F2FP.BF16.F32.PACK_AB R2, RZ, R2 ;  /* 0x00000002ff02723e */ /* 0x000fca00000010ff */
[----:B------:R3:W-:Y:S01]  /*2a70*/  @P0 STG.E.U16 desc[UR36][R10.64+0x2], R2 ;  /* 0x000002020a000986 */ /* 0x0007e2000c101524 */
[----:B------:R-:W-:Y:S05]  /*2a80*/  @!P2 BRA `(.L_x_46) ;  /* 0x000000000004a947 */ /* 0x000fea0003800000 */
[----:B------:R4:W5:Y:S02]  /*2a90*/  LDG.E.LTC128B.U16 R19, desc[UR36][R4.64+0x10] ;  /* 0x0000102404137981 */ /* 0x000964000c1e1520 */
.L_x_46:
[----:B------:R-:W-:Y:S05]  /*2aa0*/  BSYNC B1 ;  /* 0x0000000000017941 */ /* 0x000fea0003800000 */
.L_x_45:
[----:B---3-5:R-:W-:Y:S01]  /*2ab0*/  IMAD.U32 R2, R19, 0x10000, RZ ;  /* 0x0001000013027824 */ /* 0x028fe200078e00ff */
        /* <DEDUP_REMOVED lines=9> */
.L_x_48:
[----:B------:R-:W-:Y:S05]  /*2b50*/  BSYNC B1 ;  /* 0x0000000000017941 */ /* 0x000fea0003800000 */
.L_x_47:
[----:B-----5:R-:W-:Y:S01]  /*2b60*/  IMAD.U32 R2, R19, 0x10000, RZ ;  /* 0x0001000013027824 */ /* 0x020fe200078e00ff */
[----:B------:R-:W-:Y:S01]  /*2b70*/  ISETP.GT.AND P1, PT, R0, 0x8, P1 ;  /* 0x000000080000780c */ /* 0x000fe20000f24270 */
[----:B------:R-:W-:Y:S02]  /*2b80*/  BSSY B1, `(.L_x_49) ;  /* 0x0000007000017945 */ /* 0x000fe40003800000 */
[----:B------:R-:W-:-:S04]  /*2b90*/  FMUL R2, R2, R59 ;  /* 0x0000003b02027220 */ /* 0x000fc80000400000 */
[----:B------:R-:W-:-:S05]  /*2ba0*/  FFMA R2, R29, R58, R2 ;  /* 0x0000003a1d027223 */ /* 0x000fca0000000002 */
[----:B------:R-:W-:-:S05]  /*2bb0*/  F2FP.BF16.F32.PACK_AB R2, RZ, R2 ;  /* 0x00000002ff02723e */ /* 0x000fca00000010ff */
[----:B------:R0:W-:Y:S01]  /*2bc0*/  @P3 STG.E.U16 desc[UR36][R6.64+0x12], R2 ;  /* 0x0000120206003986 */ /* 0x0001e2000c101524 */
[----:B------:R-:W-:Y:S05]  /*2bd0*/  @!P1 BRA `(.L_x_50) ;  /* 0x0000000000049947 */ /* 0x000fea0003800000 */
[----:B------:R0:W5:Y:S02]  /*2be0*/  LDG.E.LTC128B.U16 R19, desc[UR36][R8.64+0x10] ;  /* 0x0000102408137981 */ /* 0x000164000c1e1520 */
.L_x_50:
[----:B------:R-:W-:Y:S05]  /*2bf0*/  BSYNC B1 ;  /* 0x0000000000017941 */ /* 0x000fea0003800000 */
.L_x_49:
[----:B0----5:R-:W-:Y:S01]  /*2c00*/  IMAD.U32 R2, R19, 0x10000, RZ ;  /* 0x0001000013027824 */ /* 0x021fe200078e00ff */
[----:B------:R-:W-:Y:S01]  /*2c10*/  ISETP.GT.AND P0, PT, R0, 0x8, P0 ;  /* 0x000000080000780c */ /* 0x000fe20000704270 */
[----:B------:R-:W-:Y:S02]  /*2c20*/  BSSY B1, `(.L_x_51) ;  /* 0x0000007000017945 */ /* 0x000fe40003800000 */
[----:B---3--:R-:W-:-:S04]  /*2c30*/  FMUL R13, R2, R59 ;  /* 0x0000003b020d7220 */ /* 0x008fc80000400000 */
[----:B------:R-:W-:-:S05]  /*2c40*/  FFMA R13, R30, R58, R13 ;  /* 0x0000003a1e0d7223 */ /* 0x000fca000000000d */
[----:B------:R-:W-:-:S05]  /*2c50*/  F2FP.BF16.F32.PACK_AB R13, RZ, R13 ;  /* 0x0000000dff0d723e */ /* 0x000fca00000010ff */
[----:B------:R0:W-:Y:S01]  /*2c60*/  @P1 STG.E.U16 desc[UR36][R10.64+0x10], R13 ;  /* 0x0000100d0a001986 */ /* 0x0001e2000c101524 */
[----:B------:R-:W-:Y:S05]  /*2c70*/  @!P0 BRA `(.L_x_52) ;  /* 0x0000000000048947 */ /* 0x000fea0003800000 */
[----:B------:R3:W5:Y:S02]  /*2c80*/  LDG.E.LTC128B.U16 R19, desc[UR36][R8.64+0x12] ;  /* 0x0000122408137981 */ /* 0x000764000c1e1520 */
.L_x_52:
[----:B------:R-:W-:Y:S05]  /*2c90*/  BSYNC B1 ;  /* 0x0000000000017941 */ /* 0x000fea0003800000 */
.L_x_51:
        /* <DEDUP_REMOVED lines=10> */
.L_x_54:
[----:B------:R-:W-:Y:S05]  /*2d40*/  BSYNC B1 ;  /* 0x0000000000017941 */ /* 0x000fea0003800000 */
.L_x_53:
[----:B0----5:R-:W-:Y:S01]  /*2d50*/  IMAD.U32 R2, R19, 0x10000, RZ ;  /* 0x0001000013027824 */ /* 0x021fe200078e00ff */
        /* <DEDUP_REMOVED lines=9> */
.L_x_56:
[----:B------:R-:W-:Y:S05]  /*2df0*/  BSYNC B1 ;  /* 0x0000000000017941 */ /* 0x000fea0003800000 */
.L_x_55:
        /* <DEDUP_REMOVED lines=9> */
.L_x_58:
[----:B------:R-:W-:Y:S05]  /*2e90*/  BSYNC B1 ;  /* 0x0000000000017941 */ /* 0x000fea0003800000 */
.L_x_57:
[----:B0----5:R-:W-:Y:S01]  /*2ea0*/  IMAD.U32 R2, R19, 0x10000, RZ ;  /* 0x0001000013027824 */ /* 0x021fe200078e00ff */
        /* <DEDUP_REMOVED lines=8> */
.L_x_60:
[----:B------:R-:W-:Y:S05]  /*2f30*/  BSYNC B1 ;  /* 0x0000000000017941 */ /* 0x000fea0003800000 */
.L_x_59:
        /* <DEDUP_REMOVED lines=10> */
.L_x_62:
[----:B------:R-:W-:Y:S05]  /*2fe0*/  BSYNC B1 ;  /* 0x0000000000017941 */ /* 0x000fea0003800000 */
.L_x_61:
        /* <DEDUP_REMOVED lines=10> */
.L_x_64:
[----:B------:R-:W-:Y:S05]  /*3090*/  BSYNC B1 ;  /* 0x0000000000017941 */ /* 0x000fea0003800000 */
.L_x_63:
        /* <DEDUP_REMOVED lines=9> */
.L_x_66:
[----:B------:R-:W-:Y:S05]  /*3130*/  BSYNC B1 ;  /* 0x0000000000017941 */ /* 0x000fea0003800000 */
.L_x_65:
        /* <DEDUP_REMOVED lines=9> */
.L_x_68:
[----:B------:R-:W-:Y:S05]  /*31d0*/  BSYNC B1 ;  /* 0x0000000000017941 */ /* 0x000fea0003800000 */
.L_x_67:
        /* <DEDUP_REMOVED lines=10> */
.L_x_70:
[----:B------:R-:W-:Y:S05]  /*3280*/  BSYNC B1 ;  /* 0x0000000000017941 */ /* 0x000fea0003800000 */
.L_x_69:
        /* <DEDUP_REMOVED lines=10> */
.L_x_72:
[----:B------:R-:W-:Y:S05]  /*3330*/  BSYNC B1 ;  /* 0x0000000000017941 */ /* 0x000fea0003800000 */
.L_x_71:
        /* <DEDUP_REMOVED lines=9> */
.L_x_74:
[----:B------:R-:W-:Y:S05]  /*33d0*/  BSYNC B1 ;  /* 0x0000000000017941 */ /* 0x000fea0003800000 */
.L_x_73:
        /* <DEDUP_REMOVED lines=9> */
.L_x_76:
[----:B------:R-:W-:Y:S05]  /*3470*/  BSYNC B1 ;  /* 0x0000000000017941 */ /* 0x000fea0003800000 */
.L_x_75:
        /* <DEDUP_REMOVED lines=10> */
.L_x_78:
[----:B------:R-:W-:Y:S05]  /*3520*/  BSYNC B1 ;  /* 0x0000000000017941 */ /* 0x000fea0003800000 */
.L_x_77:
        /* <DEDUP_REMOVED lines=10> */
.L_x_80:
[----:B------:R-:W-:Y:S05]  /*35d0*/  BSYNC B1 ;  /* 0x0000000000017941 */ /* 0x000fea0003800000 */
.L_x_79:
        /* <DEDUP_REMOVED lines=9> */
.L_x_82:
[----:B------:R-:W-:Y:S05]  /*3670*/  BSYNC B1 ;  /* 0x0000000000017941 */ /* 0x000fea0003800000 */
.L_x_81:
        /* <DEDUP_REMOVED lines=9> */
.L_x_84:
[----:B------:R-:W-:Y:S05]  /*3710*/  BSYNC B1 ;  /* 0x0000000000017941 */ /* 0x000fea0003800000 */
.L_x_83:
        /* <DEDUP_REMOVED lines=10> */
.L_x_86:
[----:B------:R-:W-:Y:S05]  /*37c0*/  BSYNC B1 ;  /* 0x0000000000017941 */ /* 0x000fea0003800000 */
.L_x_85:
        /* <DEDUP_REMOVED lines=10> */
.L_x_88:
[----:B------:R-:W-:Y:S05]  /*3870*/  BSYNC B1 ;  /* 0x0000000000017941 */ /* 0x000fea0003800000 */
.L_x_87:
        /* <DEDUP_REMOVED lines=9> */
.L_x_90:
[----:B------:R-:W-:Y:S05]  /*3910*/  BSYNC B1 ;  /* 0x0000000000017941 */ /* 0x000fea0003800000 */
.L_x_89:
        /* <DEDUP_REMOVED lines=9> */
.L_x_92:
[----:B------:R-:W-:Y:S05]  /*39b0*/  BSYNC B1 ;  /* 0x0000000000017941 */ /* 0x000fea0003800000 */
.L_x_91:
        /* <DEDUP_REMOVED lines=10> */
.L_x_94:
[----:B------:R-:W-:Y:S05]  /*3a60*/  BSYNC B1 ;  /* 0x0000000000017941 */ /* 0x000fea0003800000 */
.L_x_93:
[----:B0----5:R-:W-:Y:S01]  /*3a70*/  IMAD.U32 R2, R19, 0x10000, RZ ;  /* 0x0001000013027824 */ /* 0x021fe200078e00ff */
[----:B------:R-:W-:Y:S01]  /*3a80*/  ISETP.GT.AND P0, PT, R3, 0x39, PT ;  /* 0x000000390300780c */ /* 0x000fe20003f04270 */
[----:B------:R-:W-:Y:S01]  /*3a90*/  @P2 IMAD.MOV.U32 R3, RZ, RZ, R7 ;  /* 0x000000ffff032224 */ /* 0x000fe200078e0007 */
[----:B------:R-:W-:Y:S01]  /*3aa0*/  BSSY B1, `(.L_x_95) ;  /* 0x0000009000017945 */ /* 0x000fe20003800000 */
[----:B------:R-:W-:Y:S01]  /*3ab0*/  FMUL R13, R2, R59 ;  /* 0x0000003b020d7220 */ /* 0x000fe20000400000 */
[----:B------:R-:W-:Y:S01]  /*3ac0*/  @P2 IMAD.MOV.U32 R2, RZ, RZ, R6 ;  /* 0x000000ffff022224 */ /* 0x000fe200078e0006 */
[----:B------:R-:W-:Y:S02]  /*3ad0*/  ISETP.GT.AND P3, PT, R0, RZ, P0 ;  /* 0x000000ff0000720c */ /* 0x000fe40000764270 */
[----:B------:R-:W-:-:S05]  /*3ae0*/  FFMA R13, R52, R58, R13 ;  /* 0x0000003a340d7223 */ /* 0x000fca000000000d */
[----:B------:R-:W-:-:S05]  /*3af0*/  F2FP.BF16.F32.PACK_AB R13, RZ, R13 ;  /* 0x0000000dff0d723e */ /* 0x000fca00000010ff */
[----:B------:R0:W-:Y:S01]  /*3b00*/  @P2 STG.E.U16 desc[UR36][R2.64+0x70], R13 ;  /* 0x0000700d02002986 */ /* 0x0001e2000c101524 */
[----:B------:R-:W-:Y:S05]  /*3b10*/  @!P3 BRA `(.L_x_96) ;  /* 0x000000000004b947 */ /* 0x000fea0003800000 */
[----:B------:R0:W5:Y:S02]  /*3b20*/  LDG.E.LTC128B.U16 R19, desc[UR36][R4.64+0x72] ;  /* 0x0000722404137981 */ /* 0x000164000c1e1520 */
.L_x_96:
[----:B------:R-:W-:Y:S05]  /*3b30*/  BSYNC B1 ;  /* 0x0000000000017941 */ /* 0x000fea0003800000 */
.L_x_95:
        /* <DEDUP_REMOVED lines=9> */
.L_x_98:
[----:B------:R-:W-:Y:S05]  /*3bd0*/  BSYNC B1 ;  /* 0x0000000000017941 */ /* 0x000fea0003800000 */
.L_x_97:
[----:B0----5:R-:W-:Y:S01]  /*3be0*/  IMAD.U32 R2, R19, 0x10000, RZ ;  /* 0x0001000013027824 */ /* 0x021fe200078e00ff */
[----:B------:R-:W-:Y:S01]  /*3bf0*/  ISETP.GT.AND P0, PT, R0, 0x8, P0 ;  /* 0x000000080000780c */ /* 0x000fe20000704270 */
[----:B------:R-:W-:Y:S02]  /*3c00*/  BSSY B1, `(.L_x_99) ;  /* 0x000000a000017945 */ /* 0x000fe40003800000 */
[----:B------:R-:W-:Y:S01]  /*3c10*/  FMUL R3, R2, R59 ;  /* 0x0000003b02037220 */ /* 0x000fe20000400000 */
[----:B------:R-:W-:-:S03]  /*3c20*/  @P1 IMAD.MOV.U32 R2, RZ, RZ, R10 ;  /* 0x000000ffff021224 */ /* 0x000fc600078e000a */
[----:B------:R-:W-:-:S05]  /*3c30*/  FFMA R3, R54, R58, R3 ;  /* 0x0000003a36037223 */ /* 0x000fca0000000003 */
[----:B------:R-:W-:-:S04]  /*3c40*/  F2FP.BF16.F32.PACK_AB R3, RZ, R3 ;  /* 0x00000003ff03723e */ /* 0x000fc800000010ff */
[----:B----4-:R-:W-:Y:S01]  /*3c50*/  PRMT R4, R3, 0x7610, R4 ;  /* 0x0000761003047816 */ /* 0x010fe20000000004 */
[----:B------:R-:W-:-:S05]  /*3c60*/  @P1 IMAD.MOV.U32 R3, RZ, RZ, R11 ;  /* 0x000000ffff031224 */ /* 0x000fca00078e000b */
[----:B------:R0:W-:Y:S01]  /*3c70*/  @P1 STG.E.U16 desc[UR36][R2.64+0x70], R4 ;  /* 0x0000700402001986 */ /* 0x0001e2000c101524 */
[----:B------:R-:W-:Y:S05]  /*3c80*/  @!P0 BRA `(.L_x_100) ;  /* 0x0000000000048947 */ /* 0x000fea0003800000 */
[----:B------:R4:W5:Y:S02]  /*3c90*/  LDG.E.LTC128B.U16 R19, desc[UR36][R8.64+0x72] ;  /* 0x0000722408137981 */ /* 0x000964000c1e1520 */
.L_x_100:
[----:B------:R-:W-:Y:S05]  /*3ca0*/  BSYNC B1 ;  /* 0x0000000000017941 */ /* 0x000fea0003800000 */
.L_x_99:
[----:B------:R-:W-:Y:S05]  /*3cb0*/  @!P0 BRA `(.L_x_101) ;  /* 0x0000000800a88947 */ /* 0x000fea0003800000 */
[----:B-----5:R-:W-:-:S04]  /*3cc0*/  IMAD.U32 R0, R19, 0x10000, RZ ;  /* 0x0001000013007824 */ /* 0x020fc800078e00ff */
[----:B------:R-:W-:-:S04]  /*3cd0*/  FMUL R0, R0, R59 ;  /* 0x0000003b00007220 */ /* 0x000fc80000400000 */
[----:B------:R-:W-:-:S05]  /*3ce0*/  FFMA R0, R55, R58, R0 ;  /* 0x0000003a37007223 */ /* 0x000fca0000000000 */
[----:B------:R-:W-:-:S05]  /*3cf0*/  F2FP.BF16.F32.PACK_AB R0, RZ, R0 ;  /* 0x00000000ff00723e */ /* 0x000fca00000010ff */
[----:B------:R0:W-:Y:S01]  /*3d00*/  STG.E.U16 desc[UR36][R10.64+0x72], R0 ;  /* 0x000072000a007986 */ /* 0x0001e2000c101524 */
[----:B------:R-:W-:Y:S05]  /*3d10*/  BRA `(.L_x_101) ;  /* 0x0000000800907947 */ /* 0x000fea0003800000 */
.L_x_40:
[----:B------:R-:W-:Y:S01]  /*3d20*/  ISETP.GT.AND P0, PT, R3, 0x1, PT ;  /* 0x000000010300780c */ /* 0x000fe20003f04270 */
[----:B------:R-:W-:Y:S01]  /*3d30*/  ULDC.64 UR4, c[0x0][0x5c0] ;  /* 0x0001700000047ab9 */ /* 0x000fe20000000a00 */
[-C--:B------:R-:W-:Y:S01]  /*3d40*/  FMUL R24, R24, R58.reuse ;  /* 0x0000003a18187220 */ /* 0x080fe20000400000 */
[-C--:B------:R-:W-:Y:S01]  /*3d50*/  FMUL R25, R25, R58.reuse ;  /* 0x0000003a19197220 */ /* 0x080fe20000400000 */
[----:B------:R-:W-:Y:S01]  /*3d60*/  ISETP.GT.AND P3, PT, R0, RZ, P0 ;  /* 0x000000ff0000720c */ /* 0x000fe20000764270 */
[-C--:B------:R-:W-:Y:S01]  /*3d70*/  FMUL R26, R26, R58.reuse ;  /* 0x0000003a1a1a7220 */ /* 0x080fe20000400000 */
[----:B------:R-:W-:Y:S01]  /*3d80*/  LEA R4, P4, R70, UR4, 0x1 ;  /* 0x0000000446047c11 */ /* 0x000fe2000f8808ff */
[----:B------:R-:W-:Y:S01]  /*3d90*/  FMUL R27, R27, R58 ;  /* 0x0000003a1b1b7220 */ /* 0x000fe20000400000 */
[----:B------:R-:W-:Y:S01]  /*3da0*/  F2FP.BF16.F32.PACK_AB R24, RZ, R24 ;  /* 0x00000018ff18723e */ /* 0x000fe200000010ff */
[-C--:B------:R-:W-:Y:S01]  /*3db0*/  FMUL R28, R28, R58.reuse ;  /* 0x0000003a1c1c7220 */ /* 0x080fe20000400000 */
[----:B------:R-:W-:Y:S01]  /*3dc0*/  LEA.HI.X R5, R70, UR5, R7, 0x1, P4 ;  /* 0x0000000546057c11 */ /* 0x000fe2000a0f0c07 */
[-C--:B------:R-:W-:Y:S01]  /*3dd0*/  FMUL R29, R29, R58.reuse ;  /* 0x0000003a1d1d7220 */ /* 0x080fe20000400000 */
[----:B------:R-:W-:Y:S01]  /*3de0*/  F2FP.BF16.F32.PACK_AB R25, RZ, R25 ;  /* 0x00000019ff19723e */ /* 0x000fe200000010ff */
[-C--:B------:R-:W-:Y:S01]  /*3df0*/  FMUL R30, R30, R58.reuse ;  /* 0x0000003a1e1e7220 */ /* 0x080fe20000400000 */
[----:B------:R-:W-:Y:S01]  /*3e00*/  SHF.L.U64.HI R77, R76, 0x4, R77 ;  /* 0x000000044c4d7819 */ /* 0x000fe2000001024d */
[----:B------:R-:W-:Y:S01]  /*3e10*/  @P1 STG.E.U16 desc[UR36][R4.64], R24 ;  /* 0x0000001804001986 */ /* 0x000fe2000c101524 */
[----:B------:R-:W-:Y:S01]  /*3e20*/  ISETP.GT.AND P1, PT, R3, 0x8, PT ;  /* 0x000000080300780c */ /* 0x000fe20003f24270 */
[----:B------:R-:W-:Y:S01]  /*3e30*/  FMUL R31, R31, R58 ;  /* 0x0000003a1f1f7220 */ /* 0x000fe20000400000 */
[----:B------:R-:W-:Y:S01]  /*3e40*/  ISETP.GT.AND P4, PT, R0, 0x8, P0 ;  /* 0x000000080000780c */ /* 0x000fe20000784270 */
[----:B------:R-:W-:Y:S01]  /*3e50*/  @P3 STG.E.U16 desc[UR36][R4.64+0x2], R25 ;  /* 0x0000021904003986 */ /* 0x000fe2000c101524 */
[----:B------:R-:W-:Y:S01]  /*3e60*/  LEA R6, P3, R76, R4, 0x4 ;  /* 0x000000044c067211 */ /* 0x000fe200078620ff */
[-C--:B------:R-:W-:Y:S01]  /*3e70*/  FMUL R32, R32, R58.reuse ;  /* 0x0000003a20207220 */ /* 0x080fe20000400000 */
[C---:B------:R-:W-:Y:S01]  /*3e80*/  ISETP.GT.AND P2, PT, R0.reuse, 0x8, P2 ;  /* 0x000000080000780c */ /* 0x040fe20001744270 */
[-C--:B------:R-:W-:Y:S01]  /*3e90*/  FMUL R33, R33, R58.reuse ;  /* 0x0000003a21217220 */ /* 0x080fe20000400000 */
[----:B------:R-:W-:Y:S01]  /*3ea0*/  ISETP.GT.AND P0, PT, R3, 0x9, PT ;  /* 0x000000090300780c */ /* 0x000fe20003f04270 */
[----:B------:R-:W-:Y:S01]  /*3eb0*/  IMAD.X R7, R77, 0x1, R5, P3 ;  /* 0x000000014d077824 */ /* 0x000fe200018e0605 */
[----:B------:R-:W-:Y:S01]  /*3ec0*/  ISETP.GT.AND P5, PT, R0, RZ, P1 ;  /* 0x000000ff0000720c */ /* 0x000fe20000fa4270 */
[-C--:B------:R-:W-:Y:S01]  /*3ed0*/  FMUL R34, R34, R58.reuse ;  /* 0x0000003a22227220 */ /* 0x080fe20000400000 */
[----:B------:R-:W-:Y:S01]  /*3ee0*/  ISETP.GT.AND P3, PT, R0, RZ, P0 ;  /* 0x000000ff0000720c */ /* 0x000fe20000764270 */
[----:B------:R-:W-:Y:S01]  /*3ef0*/  FMUL R35, R35, R58 ;  /* 0x0000003a23237220 */ /* 0x000fe20000400000 */
[----:B------:R-:W-:Y:S01]  /*3f00*/  F2FP.BF16.F32.PACK_AB R26, RZ, R26 ;  /* 0x0000001aff1a723e */ /* 0x000fe200000010ff */
[-C--:B------:R-:W-:Y:S01]  /*3f10*/  FMUL R36, R36, R58.reuse ;  /* 0x0000003a24247220 */ /* 0x080fe20000400000 */
[----:B------:R-:W-:Y:S01]  /*3f20*/  F2FP.BF16.F32.PACK_AB R27, RZ, R27 ;  /* 0x0000001bff1b723e */ /* 0x000fe200000010ff */
[----:B------:R-:W-:Y:S01]  /*3f30*/  FMUL R37, R37, R58 ;  /* 0x0000003a25257220 */ /* 0x000fe20000400000 */
[----:B------:R-:W-:Y:S01]  /*3f40*/  F2FP.BF16.F32.PACK_AB R28, RZ, R28 ;  /* 0x0000001cff1c723e */ /* 0x000fe200000010ff */
[----:B------:R-:W-:Y:S01]  /*3f50*/  @P2 STG.E.U16 desc[UR36][R6.64], R26 ;  /* 0x0000001a06002986 */ /* 0x000fe2000c101524 */
[----:B------:R-:W-:Y:S01]  /*3f60*/  F2FP.BF16.F32.PACK_AB R29, RZ, R29 ;  /* 0x0000001dff1d723e */ /* 0x000fe200000010ff */
[-C--:B------:R-:W-:Y:S01]  /*3f70*/  FMUL R38, R38, R58.reuse ;  /* 0x0000003a26267220 */ /* 0x080fe20000400000 */
[C---:B------:R-:W-:Y:S01]  /*3f80*/  ISETP.GT.AND P2, PT, R0.reuse, 0x8, P1 ;  /* 0x000000080000780c */ /* 0x040fe20000f44270 */
[----:B------:R-:W-:Y:S01]  /*3f90*/  @P4 STG.E.U16 desc[UR36][R6.64+0x2], R27 ;  /* 0x0000021b06004986 */ /* 0x000fe2000c101524 */
[----:B------:R-:W-:Y:S01]  /*3fa0*/  ISETP.GT.AND P1, PT, R3, 0x10, PT ;  /* 0x000000100300780c */ /* 0x000fe20003f24270 */
[----:B------:R-:W-:Y:S01]  /*3fb0*/  FMUL R39, R39, R58 ;  /* 0x0000003a27277220 */ /* 0x000fe20000400000 */
[----:B------:R-:W-:Y:S01]  /*3fc0*/  F2FP.BF16.F32.PACK_AB R30, RZ, R30 ;  /* 0x0000001eff1e723e */ /* 0x000fe200000010ff */
[----:B------:R-:W-:Y:S01]  /*3fd0*/  @P5 STG.E.U16 desc[UR36][R4.64+0x10], R28 ;  /* 0x0000101c04005986 */ /* 0x000fe2000c101524 */
[----:B------:R-:W-:Y:S01]  /*3fe0*/  ISETP.GT.AND P4, PT, R0, RZ, P1 ;  /* 0x000000ff0000720c */ /* 0x000fe20000f84270 */
[-C--:B------:R-:W-:Y:S01]  /*3ff0*/  FMUL R40, R40, R58.reuse ;  /* 0x0000003a28287220 */ /* 0x080fe20000400000 */
[----:B------:R-:W-:Y:S01]  /*4000*/  F2FP.BF16.F32.PACK_AB R31, RZ, R31 ;  /* 0x0000001fff1f723e */ /* 0x000fe200000010ff */
[----:B------:R-:W-:Y:S01]  /*4010*/  @P3 STG.E.U16 desc[UR36][R4.64+0x12], R29 ;  /* 0x0000121d04003986 */ /* 0x000fe2000c101524 */
[----:B------:R-:W-:Y:S01]  /*4020*/  ISETP.GT.AND P3, PT, R0, 0x8, P0 ;  /* 0x000000080000780c */ /* 0x000fe20000764270 */
[----:B------:R-:W-:Y:S01]  /*4030*/  FMUL R41, R41, R58 ;  /* 0x0000003a29297220 */ /* 0x000fe20000400000 */
[----:B------:R-:W-:Y:S01]  /*4040*/  ISETP.GT.AND P0, PT, R3, 0x11, PT ;  /* 0x000000110300780c */ /* 0x000fe20003f04270 */
[----:B------:R-:W-:Y:S01]  /*4050*/  @P2 STG.E.U16 desc[UR36][R6.64+0x10], R30 ;  /* 0x0000101e06002986 */ /* 0x000fe2000c101524 */
[----:B------:R-:W-:Y:S01]  /*4060*/  F2FP.BF16.F32.PACK_AB R32, RZ, R32 ;  /* 0x00000020ff20723e */ /* 0x000fe200000010ff */
[-C--:B------:R-:W-:Y:S01]  /*4070*/  FMUL R42, R42, R58.reuse ;  /* 0x0000003a2a2a7220 */ /* 0x080fe20000400000 */
[C---:B------:R-:W-:Y:S01]  /*4080*/  ISETP.GT.AND P5, PT, R0.reuse, RZ, P0 ;  /* 0x000000ff0000720c */ /* 0x040fe200007a4270 */
[-C--:B------:R-:W-:Y:S01]  /*4090*/  FMUL R43, R43, R58.reuse ;  /* 0x0000003a2b2b7220 */ /* 0x080fe20000400000 */
[----:B------:R-:W-:Y:S01]  /*40a0*/  ISETP.GT.AND P2, PT, R0, 0x8, P1 ;  /* 0x000000080000780c */ /* 0x000fe20000f44270 */
[-C--:B------:R-:W-:Y:S01]  /*40b0*/  FMUL R44, R44, R58.reuse ;  /* 0x0000003a2c2c7220 */ /* 0x080fe20000400000 */
[----:B------:R-:W-:Y:S01]  /*40c0*/  ISETP.GT.AND P1, PT, R3, 0x18, PT ;  /* 0x000000180300780c */ /* 0x000fe20003f24270 */
[-C--:B------:R-:W-:Y:S01]  /*40d0*/  FMUL R45, R45, R58.reuse ;  /* 0x0000003a2d2d7220 */ /* 0x080fe20000400000 */
[----:B------:R-:W-:Y:S01]  /*40e0*/  F2FP.BF16.F32.PACK_AB R33, RZ, R33 ;  /* 0x00000021ff21723e */ /* 0x000fe200000010ff */
[----:B------:R-:W-:Y:S01]  /*40f0*/  @P3 STG.E.U16 desc[UR36][R6.64+0x12], R31 ;  /* 0x0000121f06003986 */ /* 0x000fe2000c101524 */
[----:B------:R-:W-:Y:S01]  /*4100*/  ISETP.GT.AND P3, PT, R0, 0x8, P0 ;  /* 0x000000080000780c */ /* 0x000fe20000764270 */
[-C--:B------:R-:W-:Y:S01]  /*4110*/  FMUL R46, R46, R58.reuse ;  /* 0x0000003a2e2e7220 */ /* 0x080fe20000400000 */
[----:B------:R-:W-:Y:S01]  /*4120*/  ISETP.GT.AND P0, PT, R3, 0x19, PT ;  /* 0x000000190300780c */ /* 0x000fe20003f04270 */
[----:B------:R-:W-:Y:S01]  /*4130*/  @P4 STG.E.U16 desc[UR36][R4.64+0x20], R32 ;  /* 0x0000202004004986 */ /* 0x000fe2000c101524 */
[C---:B------:R-:W-:Y:S01]  /*4140*/  ISETP.GT.AND P4, PT, R0.reuse, RZ, P1 ;  /* 0x000000ff0000720c */ /* 0x040fe20000f84270 */
[----:B------:R-:W-:Y:S01]  /*4150*/  FMUL R47, R47, R58 ;  /* 0x0000003a2f2f7220 */ /* 0x000fe20000400000 */
[----:B------:R-:W-:Y:S01]  /*4160*/  F2FP.BF16.F32.PACK_AB R34, RZ, R34 ;  /* 0x00000022ff22723e */ /* 0x000fe200000010ff */
[----:B------:R-:W-:Y:S01]  /*4170*/  @P5 STG.E.U16 desc[UR36][R4.64+0x22], R33 ;  /* 0x0000222104005986 */ /* 0x000fe2000c101524 */
[----:B------:R-:W-:Y:S01]  /*4180*/  ISETP.GT.AND P5, PT, R0, RZ, P0 ;  /* 0x000000ff0000720c */ /* 0x000fe200007a4270 */
[----:B------:R-:W-:Y:S01]  /*4190*/  FMUL R48, R48, R58 ;  /* 0x0000003a30307220 */ /* 0x000fe20000400000 */
[----:B------:R-:W-:Y:S01]  /*41a0*/  F2FP.BF16.F32.PACK_AB R35, RZ, R35 ;  /* 0x00000023ff23723e */ /* 0x000fe200000010ff */
[----:B------:R-:W-:Y:S01]  /*41b0*/  @P2 STG.E.U16 desc[UR36][R6.64+0x20], R34 ;  /* 0x0000202206002986 */ /* 0x000fe2000c101524 */
[----:B------:R-:W-:Y:S01]  /*41c0*/  F2FP.BF16.F32.PACK_AB R36, RZ, R36 ;  /* 0x00000024ff24723e */ /* 0x000fe200000010ff */
[-C--:B------:R-:W-:Y:S01]  /*41d0*/  FMUL R49, R49, R58.reuse ;  /* 0x0000003a31317220 */ /* 0x080fe20000400000 */
[----:B------:R-:W-:Y:S01]  /*41e0*/  ISETP.GT.AND P2, PT, R0, 0x8, P1 ;  /* 0x000000080000780c */ /* 0x000fe20000f44270 */
[----:B------:R-:W-:Y:S01]  /*41f0*/  @P3 STG.E.U16 desc[UR36][R6.64+0x22], R35 ;  /* 0x0000222306003986 */ /* 0x000fe2000c101524 */
[----:B------:R-:W-:Y:S01]  /*4200*/  ISETP.GT.AND P1, PT, R3, 0x20, PT ;  /* 0x000000200300780c */ /* 0x000fe20003f24270 */
[-C--:B------:R-:W-:Y:S01]  /*4210*/  FMUL R50, R50, R58.reuse ;  /* 0x0000003a32327220 */ /* 0x080fe20000400000 */
[----:B------:R-:W-:Y:S01]  /*4220*/  F2FP.BF16.F32.PACK_AB R37, RZ, R37 ;  /* 0x00000025ff25723e */ /* 0x000fe200000010ff */
[----:B------:R-:W-:Y:S01]  /*4230*/  @P4 STG.E.U16 desc[UR36][R4.64+0x30], R36 ;  /* 0x0000302404004986 */ /* 0x000fe2000c101524 */
[C---:B------:R-:W-:Y:S01]  /*4240*/  ISETP.GT.AND P3, PT, R0.reuse, 0x8, P0 ;  /* 0x000000080000780c */ /* 0x040fe20000764270 */
[-C--:B------:R-:W-:Y:S01]  /*4250*/  FMUL R51, R51, R58.reuse ;  /* 0x0000003a33337220 */ /* 0x080fe20000400000 */
[----:B------:R-:W-:Y:S01]  /*4260*/  ISETP.GT.AND P0, PT, R3, 0x21, PT ;  /* 0x000000210300780c */ /* 0x000fe20003f04270 */
[----:B------:R-:W-:Y:S01]  /*4270*/  @P5 STG.E.U16 desc[UR36][R4.64+0x32], R37 ;  /* 0x0000322504005986 */ /* 0x000fe2000c101524 */
        /* <DEDUP_REMOVED lines=10> */
[----:B------:R-:W-:-:S02]  /*4320*/  F2FP.BF16.F32.PACK_AB R41, RZ, R41 ;  /* 0x00000029ff29723e */ /* 0x000fc400000010ff */
[C---:B------:R-:W-:Y:S01]  /*4330*/  ISETP.GT.AND P1, PT, R0.reuse, 0x8, P1 ;  /* 0x000000080000780c */ /* 0x040fe20000f24270 */
[----:B------:R-:W-:Y:S01]  /*4340*/  @P3 STG.E.U16 desc[UR36][R6.64+0x32], R39 ;  /* 0x0000322706003986 */ /* 0x000fe2000c101524 */
[C---:B------:R-:W-:Y:S02]  /*4350*/  ISETP.GT.AND P2, PT, R0.reuse, 0x8, P0 ;  /* 0x000000080000780c */ /* 0x040fe40000744270 */
[C---:B------:R-:W-:Y:S01]  /*4360*/  ISETP.GT.AND P0, PT, R3.reuse, 0x29, PT ;  /* 0x000000290300780c */ /* 0x040fe20003f04270 */
[----:B------:R-:W-:Y:S01]  /*4370*/  @P4 STG.E.U16 desc[UR36][R4.64+0x40], R40 ;  /* 0x0000402804004986 */ /* 0x000fe2000c101524 */
[----:B------:R-:W-:Y:S02]  /*4380*/  ISETP.GT.AND P4, PT, R3, 0x28, PT ;  /* 0x000000280300780c */ /* 0x000fe40003f84270 */
[----:B------:R-:W-:Y:S01]  /*4390*/  F2FP.BF16.F32.PACK_AB R42, RZ, R42 ;  /* 0x0000002aff2a723e */ /* 0x000fe200000010ff */
[----:B------:R-:W-:Y:S01]  /*43a0*/  @P5 STG.E.U16 desc[UR36][R4.64+0x42], R41 ;  /* 0x0000422904005986 */ /* 0x000fe2000c101524 */
[----:B------:R-:W-:-:S02]  /*43b0*/  ISETP.GT.AND P5, PT, R0, RZ, P4 ;  /* 0x000000ff0000720c */ /* 0x000fc400027a4270 */
[C---:B------:R-:W-:Y:S01]  /*43c0*/  ISETP.GT.AND P3, PT, R0.reuse, RZ, P0 ;  /* 0x000000ff0000720c */ /* 0x040fe20000764270 */
[----:B------:R-:W-:Y:S01]  /*43d0*/  @P1 STG.E.U16 desc[UR36][R6.64+0x40], R42 ;  /* 0x0000402a06001986 */ /* 0x000fe2000c101524 */
[----:B------:R-:W-:Y:S02]  /*43e0*/  F2FP.BF16.F32.PACK_AB R43, RZ, R43 ;  /* 0x0000002bff2b723e */ /* 0x000fe400000010ff */
[----:B------:R-:W-:Y:S02]  /*43f0*/  F2FP.BF16.F32.PACK_AB R44, RZ, R44 ;  /* 0x0000002cff2c723e */ /* 0x000fe400000010ff */
[C---:B------:R-:W-:Y:S01]  /*4400*/  ISETP.GT.AND P4, PT, R0.reuse, 0x8, P4 ;  /* 0x000000080000780c */ /* 0x040fe20002784270 */
[----:B------:R-:W-:Y:S01]  /*4410*/  @P2 STG.E.U16 desc[UR36][R6.64+0x42], R43 ;  /* 0x0000422b06002986 */ /* 0x000fe2000c101524 */
[----:B------:R-:W-:Y:S02]  /*4420*/  F2FP.BF16.F32.PACK_AB R45, RZ, R45 ;  /* 0x0000002dff2d723e */ /* 0x000fe400000010ff */
[----:B------:R-:W-:Y:S01]  /*4430*/  ISETP.GT.AND P2, PT, R3, 0x31, PT ;  /* 0x000000310300780c */ /* 0x000fe20003f44270 */
[----:B------:R-:W-:Y:S01]  /*4440*/  @P5 STG.E.U16 desc[UR36][R4.64+0x50], R44 ;  /* 0x0000502c04005986 */ /* 0x000fe2000c101524 */
[----:B------:R-:W-:-:S02]  /*4450*/  ISETP.GT.AND P5, PT, R0, 0x8, P0 ;  /* 0x000000080000780c */ /* 0x000fc400007a4270 */
[C---:B------:R-:W-:Y:S01]  /*4460*/  ISETP.GT.AND P1, PT, R3.reuse, 0x38, PT ;  /* 0x000000380300780c */ /* 0x040fe20003f24270 */
[----:B------:R-:W-:Y:S01]  /*4470*/  @P3 STG.E.U16 desc[UR36][R4.64+0x52], R45 ;  /* 0x0000522d04003986 */ /* 0x000fe2000c101524 */
[C---:B------:R-:W-:Y:S02]  /*4480*/  ISETP.GT.AND P3, PT, R3.reuse, 0x30, PT ;  /* 0x000000300300780c */ /* 0x040fe40003f64270 */
[----:B------:R-:W-:Y:S01]  /*4490*/  ISETP.GT.AND P0, PT, R3, 0x39, PT ;  /* 0x000000390300780c */ /* 0x000fe20003f04270 */
[----:B------:R-:W-:Y:S01]  /*44a0*/  @P4 IMAD.MOV.U32 R2, RZ, RZ, R6 ;  /* 0x000000ffff024224 */ /* 0x000fe200078e0006 */
[----:B------:R-:W-:Y:S01]  /*44b0*/  F2FP.BF16.F32.PACK_AB R46, RZ, R46 ;  /* 0x0000002eff2e723e */ /* 0x000fe200000010ff */
[----:B------:R-:W-:Y:S01]  /*44c0*/  @P4 IMAD.MOV.U32 R3, RZ, RZ, R7 ;  /* 0x000000ffff034224 */ /* 0x000fe200078e0007 */
[----:B------:R-:W-:Y:S02]  /*44d0*/  F2FP.BF16.F32.PACK_AB R47, RZ, R47 ;  /* 0x0000002fff2f723e */ /* 0x000fe400000010ff */
[----:B------:R-:W-:-:S02]  /*44e0*/  F2FP.BF16.F32.PACK_AB R48, RZ, R48 ;  /* 0x00000030ff30723e */ /* 0x000fc400000010ff */
[----:B------:R1:W-:Y:S01]  /*44f0*/  @P4 STG.E.U16 desc[UR36][R2.64+0x50], R46 ;  /* 0x0000502e02004986 */ /* 0x0003e2000c101524 */
[C---:B------:R-:W-:Y:S02]  /*4500*/  ISETP.GT.AND P4, PT, R0.reuse, RZ, P2 ;  /* 0x000000ff0000720c */ /* 0x040fe40001784270 */
[----:B------:R-:W-:Y:S02]  /*4510*/  F2FP.BF16.F32.PACK_AB R49, RZ, R49 ;  /* 0x00000031ff31723e */ /* 0x000fe400000010ff */
[----:B------:R-:W-:Y:S02]  /*4520*/  ISETP.GT.AND P2, PT, R0, 0x8, P2 ;  /* 0x000000080000780c */ /* 0x000fe40001744270 */
[----:B------:R-:W-:Y:S02]  /*4530*/  F2FP.BF16.F32.PACK_AB R50, RZ, R50 ;  /* 0x00000032ff32723e */ /* 0x000fe400000010ff */
[----:B------:R-:W-:Y:S02]  /*4540*/  F2FP.BF16.F32.PACK_AB R51, RZ, R51 ;  /* 0x00000033ff33723e */ /* 0x000fe400000010ff */
[----:B------:R-:W-:Y:S01]  /*4550*/  F2FP.BF16.F32.PACK_AB R52, RZ, R52 ;  /* 0x00000034ff34723e */ /* 0x000fe200000010ff */
[----:B-1----:R-:W-:Y:S01]  /*4560*/  @P5 IMAD.MOV.U32 R2, RZ, RZ, R6 ;  /* 0x000000ffff025224 */ /* 0x002fe200078e0006 */
[----:B------:R-:W-:Y:S01]  /*4570*/  F2FP.BF16.F32.PACK_AB R53, RZ, R53 ;  /* 0x00000035ff35723e */ /* 0x000fe200000010ff */
[----:B------:R-:W-:Y:S01]  /*4580*/  @P5 IMAD.MOV.U32 R3, RZ, RZ, R7 ;  /* 0x000000ffff035224 */ /* 0x000fe200078e0007 */
[----:B------:R-:W-:-:S02]  /*4590*/  F2FP.BF16.F32.PACK_AB R54, RZ, R54 ;  /* 0x00000036ff36723e */ /* 0x000fc400000010ff */
[----:B------:R-:W-:Y:S02]  /*45a0*/  F2FP.BF16.F32.PACK_AB R55, RZ, R55 ;  /* 0x00000037ff37723e */ /* 0x000fe400000010ff */
[----:B------:R1:W-:Y:S01]  /*45b0*/  @P5 STG.E.U16 desc[UR36][R2.64+0x52], R47 ;  /* 0x0000522f02005986 */ /* 0x0003e2000c101524 */
[C---:B------:R-:W-:Y:S02]  /*45c0*/  ISETP.GT.AND P5, PT, R0.reuse, RZ, P3 ;  /* 0x000000ff0000720c */ /* 0x040fe40001fa4270 */
[----:B------:R-:W-:-:S11]  /*45d0*/  ISETP.GT.AND P3, PT, R0, 0x8, P3 ;  /* 0x000000080000780c */ /* 0x000fd60001f64270 */
[----:B-1----:R-:W-:Y:S02]  /*45e0*/  @P5 IMAD.MOV.U32 R2, RZ, RZ, R4 ;  /* 0x000000ffff025224 */ /* 0x002fe400078e0004 */
[----:B------:R-:W-:-:S05]  /*45f0*/  @P5 IMAD.MOV.U32 R3, RZ, RZ, R5 ;  /* 0x000000ffff035224 */ /* 0x000fca00078e0005 */
[----:B------:R1:W-:Y:S01]  /*4600*/  @P5 STG.E.U16 desc[UR36][R2.64+0x60], R48 ;  /* 0x0000603002005986 */ /* 0x0003e2000c101524 */
[C---:B------:R-:W-:Y:S02]  /*4610*/  ISETP.GT.AND P5, PT, R0.reuse, RZ, P0 ;  /* 0x000000ff0000720c */ /* 0x040fe400007a4270 */
[----:B------:R-:W-:Y:S01]  /*4620*/  ISETP.GT.AND P0, PT, R0, 0x8, P0 ;  /* 0x000000080000780c */ /* 0x000fe20000704270 */
[----:B-1----:R-:W-:Y:S02]  /*4630*/  @P4 IMAD.MOV.U32 R2, RZ, RZ, R4 ;  /* 0x000000ffff024224 */ /* 0x002fe400078e0004 */
[----:B------:R-:W-:-:S05]  /*4640*/  @P4 IMAD.MOV.U32 R3, RZ, RZ, R5 ;  /* 0x000000ffff034224 */ /* 0x000fca00078e0005 */
[----:B------:R1:W-:Y:S01]  /*4650*/  @P4 STG.E.U16 desc[UR36][R2.64+0x62], R49 ;  /* 0x0000623102004986 */ /* 0x0003e2000c101524 */
[C---:B------:R-:W-:Y:S02]  /*4660*/  ISETP.GT.AND P4, PT, R0.reuse, RZ, P1 ;  /* 0x000000ff0000720c */ /* 0x040fe40000f84270 */
[----:B------:R-:W-:Y:S01]  /*4670*/  ISETP.GT.AND P1, PT, R0, 0x8, P1 ;  /* 0x000000080000780c */ /* 0x000fe20000f24270 */
[----:B-1----:R-:W-:Y:S02]  /*4680*/  @P3 IMAD.MOV.U32 R2, RZ, RZ, R6 ;  /* 0x000000ffff023224 */ /* 0x002fe400078e0006 */
[----:B------:R-:W-:-:S05]  /*4690*/  @P3 IMAD.MOV.U32 R3, RZ, RZ, R7 ;  /* 0x000000ffff033224 */ /* 0x000fca00078e0007 */
[----:B------:R1:W-:Y:S02]  /*46a0*/  @P3 STG.E.U16 desc[UR36][R2.64+0x60], R50 ;  /* 0x0000603202003986 */ /* 0x0003e4000c101524 */
[----:B-1----:R-:W-:Y:S02]  /*46b0*/  @P2 IMAD.MOV.U32 R2, RZ, RZ, R6 ;  /* 0x000000ffff022224 */ /* 0x002fe400078e0006 */
[----:B------:R-:W-:-:S05]  /*46c0*/  @P2 IMAD.MOV.U32 R3, RZ, RZ, R7 ;  /* 0x000000ffff032224 */ /* 0x000fca00078e0007 */
[----:B------:R1:W-:Y:S02]  /*46d0*/  @P2 STG.E.U16 desc[UR36][R2.64+0x62], R51 ;  /* 0x0000623302002986 */ /* 0x0003e4000c101524 */
[----:B-1----:R-:W-:Y:S02]  /*46e0*/  @P4 IMAD.MOV.U32 R2, RZ, RZ, R4 ;  /* 0x000000ffff024224 */ /* 0x002fe400078e0004 */
[----:B------:R-:W-:-:S05]  /*46f0*/  @P4 IMAD.MOV.U32 R3, RZ, RZ, R5 ;  /* 0x000000ffff034224 */ /* 0x000fca00078e0005 */
[----:B------:R1:W-:Y:S04]  /*4700*/  @P4 STG.E.U16 desc[UR36][R2.64+0x70], R52 ;  /* 0x0000703402004986 */ /* 0x0003e8000c101524 */
[----:B------:R2:W-:Y:S01]  /*4710*/  @P5 STG.E.U16 desc[UR36][R4.64+0x72], R53 ;  /* 0x0000723504005986 */ /* 0x0005e2000c101524 */
[----:B-1----:R-:W-:Y:S02]  /*4720*/  @P1 IMAD.MOV.U32 R2, RZ, RZ, R6 ;  /* 0x000000ffff021224 */ /* 0x002fe400078e0006 */
[----:B------:R-:W-:-:S05]  /*4730*/  @P1 IMAD.MOV.U32 R3, RZ, RZ, R7 ;  /* 0x000000ffff031224 */ /* 0x000fca00078e0007 */
[----:B------:R2:W-:Y:S04]  /*4740*/  @P1 STG.E.U16 desc[UR36][R2.64+0x70], R54 ;  /* 0x0000703602001986 */ /* 0x0005e8000c101524 */
[----:B------:R2:W-:Y:S02]  /*4750*/  @P0 STG.E.U16 desc[UR36][R6.64+0x72], R55 ;  /* 0x0000723706000986 */ /* 0x0005e4000c101524 */
.L_x_101:
[----:B------:R-:W-:Y:S05]  /*4760*/  BSYNC B0 ;  /* 0x0000000000007941 */ /* 0x000fea0003800000 */
.L_x_39:
[----:B0-2---:R-:W2:Y:S01]  /*4770*/  LDL.64 R2, [R1] ;  /* 0x0000000001027983 */ /* 0x005ea20000100a00 */
[----:B------:R-:W-:Y:S01]  /*4780*/  ULDC.64 UR4, c[0x0][0x650] ;  /* 0x0001940000047ab9 */ /* 0x000fe20000000a00 */
[----:B------:R0:W-:Y:S01]  /*4790*/  SYNCS.ARRIVE.TRANS64.A1T0 RZ, [R66+UR47], RZ ;  /* 0x000000ff42ff79a7 */ /* 0x0001e2000810002f */
[----:B------:R-:W-:Y:S01]  /*47a0*/  PRMT R0, RZ, 0x7610, R0 ;  /* 0x00007610ff007816 */ /* 0x000fe20000000000 */
[----:B-----5:R-:W-:Y:S02]  /*47b0*/  IMAD.MOV.U32 R19, RZ, RZ, -0x1 ;  /* 0xffffffffff137424 */ /* 0x020fe400078e00ff */
[----:B------:R-:W-:Y:S01]  /*47c0*/  IMAD.MOV.U32 R22, RZ, RZ, -0x1 ;  /* 0xffffffffff167424 */ /* 0x000fe200078e00ff */
[----:B--2---:R-:W-:-:S04]  /*47d0*/  LEA R18, P0, R2, R18, 0x1 ;  /* 0x0000001202127211 */ /* 0x004fc800078008ff */
[----:B------:R-:W-:Y:S01]  /*47e0*/  LEA.HI.X R17, R2, R17, R23, 0x1, P0 ;  /* 0x0000001102117211 */ /* 0x000fe200000f0c17 */
[----:B------:R-:W-:Y:S01]  /*47f0*/  IMAD.MOV.U32 R2, RZ, RZ, -0x1 ;  /* 0xffffffffff027424 */ /* 0x000fe200078e00ff */
[----:B------:R-:W-:-:S04]  /*4800*/  ISETP.GE.U32.AND P0, PT, R18, UR4, PT ;  /* 0x0000000412007c0c */ /* 0x000fc8000bf06070 */
[----:B------:R-:W-:-:S13]  /*4810*/  ISETP.GE.U32.AND.EX P0, PT, R17, UR5, PT, P0 ;  /* 0x0000000511007c0c */ /* 0x000fda000bf06100 */
[----:B0-----:R-:W-:Y:S05]  /*4820*/  @P0 BRA `(.L_x_102) ;  /* 0x0000000400700947 */ /* 0x001fea0003800000 */
[----:B-1----:R-:W0:Y:S01]  /*4830*/  S2R R10, SR_CTAID.X ;  /* 0x00000000000a7919 */ /* 0x002e220000002500 */
[----:B---34-:R-:W1:Y:S01]  /*4840*/  LDC.64 R8, c[0x0][0x628] ;  /* 0x00018a00ff087b82 */ /* 0x018e620000000a00 */
[----:B------:R-:W-:Y:S01]  /*4850*/  ULDC UR4, c[0x0][0x150] ;  /* 0x0000540000047ab9 */ /* 0x000fe20000000800 */
[----:B------:R-:W-:Y:S01]  /*4860*/  IMAD.MOV.U32 R6, RZ, RZ, R18 ;  /* 0x000000ffff067224 */ /* 0x000fe200078e0012 */
[----:B------:R-:W2:Y:S01]  /*4870*/  S2R R20, SR_CTAID.Y ;  /* 0x0000000000147919 */ /* 0x000ea20000002600 */
[----:B------:R-:W-:-:S04]  /*4880*/  IMAD.MOV.U32 R7, RZ, RZ, R17 ;  /* 0x000000ffff077224 */ /* 0x000fc800078e0011 */
[----:B------:R-:W3:Y:S08]  /*4890*/  LDC R15, c[0x0][0x144] ;  /* 0x00005100ff0f7b82 */ /* 0x000ef00000000800 */
[----:B------:R-:W4:Y:S08]  /*48a0*/  LDC R0, c[0x0][0x630] ;  /* 0x00018c00ff007b82 */ /* 0x000f300000000800 */
[----:B------:R-:W2:Y:S01]  /*48b0*/  LDC.64 R12, c[0x0][0x620] ;  /* 0x00018800ff0c7b82 */ /* 0x000ea20000000a00 */
[----:B-1----:R-:W-:-:S04]  /*48c0*/  ISETP.NE.U32.AND P0, PT, R8, RZ, PT ;  /* 0x000000ff0800720c */ /* 0x002fc80003f05070 */
[----:B------:R-:W-:Y:S02]  /*48d0*/  ISETP.NE.AND.EX P0, PT, R9, RZ, PT, P0 ;  /* 0x000000ff0900720c */ /* 0x000fe40003f05300 */
[----:B0-----:R-:W-:-:S05]  /*48e0*/  I2FP.F32.U32 R2, R10 ;  /* 0x0000000a00027245 */ /* 0x001fca0000201000 */
[----:B------:R-:W-:-:S04]  /*48f0*/  FMUL R2, R2, UR4 ;  /* 0x0000000402027c20 */ /* 0x000fc80008400000 */
[----:B------:R0:W1:Y:S02]  /*4900*/  F2I.U32.TRUNC.NTZ R14, R2 ;  /* 0x00000002000e7305 */ /* 0x000064000020f000 */
[----:B---34-:R-:W-:Y:S05]  /*4910*/  @!P0 BRA `(.L_x_103) ;  /* 0x0000000000288947 */ /* 0x018fea0003800000 */
[----:B------:R-:W3:Y:S02]  /*4920*/  LDC R3, c[0x0][0x634] ;  /* 0x00018d00ff037b82 */ /* 0x000ee40000000800 */
[----:B---3--:R-:W-:-:S05]  /*4930*/  IADD3 R7, P0, R18, R3, RZ ;  /* 0x0000000312077210 */ /* 0x008fca0007f1e0ff */
[----:B------:R-:W-:-:S04]  /*4940*/  IMAD.X R11, RZ, RZ, R17, P0 ;  /* 0x000000ffff0b7224 */ /* 0x000fc800000e0611 */
[----:B0-----:R-:W-:-:S04]  /*4950*/  IMAD.WIDE.U32 R2, R11, R8, RZ ;  /* 0x000000080b027225 */ /* 0x001fc800078e00ff */
[----:B------:R-:W-:-:S04]  /*4960*/  IMAD.WIDE.U32 R4, P0, R7, R9, R2 ;  /* 0x0000000907047225 */ /* 0x000fc80007800002 */
[----:B------:R-:W-:-:S04]  /*4970*/  IMAD.WIDE.U32 R2, R7, R8, RZ ;  /* 0x0000000807027225 */ /* 0x000fc800078e00ff */
[----:B------:R-:W-:Y:S01]  /*4980*/  IMAD.X R7, RZ, RZ, RZ, P0 ;  /* 0x000000ffff077224 */ /* 0x000fe200000e06ff */
[----:B------:R-:W-:Y:S01]  /*4990*/  IADD3 RZ, P0, R3, R4, RZ ;  /* 0x0000000403ff7210 */ /* 0x000fe20007f1e0ff */
[----:B------:R-:W-:-:S04]  /*49a0*/  IMAD.MOV.U32 R6, RZ, RZ, R5 ;  /* 0x000000ffff067224 */ /* 0x000fc800078e0005 */
[----:B------:R-:W-:-:S08]  /*49b0*/  IMAD.WIDE.U32.X R6, R11, R9, R6, P0 ;  /* 0x000000090b067225 */ /* 0x000fd000000e0406 */
.L_x_103:
[----:B------:R-:W3:Y:S01]  /*49c0*/  LDC.64 R26, c[0x0][0x640] ;  /* 0x00019000ff1a7b82 */ /* 0x000ee20000000a00 */
[-C--:B------:R-:W-:Y:S01]  /*49d0*/  SHF.R.U64 R11, R6, R0.reuse, R7 ;  /* 0x00000000060b7219 */ /* 0x080fe20000001207 */
[----:B------:R-:W-:Y:S01]  /*49e0*/  IMAD.MOV.U32 R19, RZ, RZ, R17 ;  /* 0x000000ffff137224 */ /* 0x000fe200078e0011 */
[----:B------:R-:W-:Y:S01]  /*49f0*/  SHF.R.U32.HI R0, RZ, R0, R7 ;  /* 0x00000000ff007219 */ /* 0x000fe20000011607 */
[----:B-1----:R-:W-:Y:S01]  /*4a00*/  IMAD.MOV R14, RZ, RZ, -R14 ;  /* 0x000000ffff0e7224 */ /* 0x002fe200078e0a0e */
[----:B------:R-:W-:Y:S01]  /*4a10*/  IADD3 R5, P0, RZ, -R11, RZ ;  /* 0x8000000bff057210 */ /* 0x000fe20007f1e0ff */
[----:B------:R-:W-:Y:S01]  /*4a20*/  ULDC UR4, c[0x0][0x154] ;  /* 0x0000550000047ab9 */ /* 0x000fe20000000800 */
[----:B------:R-:W-:Y:S01]  /*4a30*/  IMAD.MOV.U32 R7, RZ, RZ, 0x1 ;  /* 0x00000001ff077424 */ /* 0x000fe200078e00ff */
[----:B------:R-:W1:Y:S01]  /*4a40*/  LDC R4, c[0x0][0x618] ;  /* 0x00018600ff047b82 */ /* 0x000e620000000800 */
[----:B------:R-:W-:Y:S02]  /*4a50*/  IMAD R22, R15, R14, R10 ;  /* 0x0000000e0f167224 */ /* 0x000fe400078e020a */
[----:B------:R-:W-:-:S04]  /*4a60*/  IMAD.X R3, RZ, RZ, ~R0, P0 ;  /* 0x000000ffff037224 */ /* 0x000fc800000e0e00 */
[-C--:B--2---:R-:W-:Y:S01]  /*4a70*/  IMAD R0, R3, R12.reuse, RZ ;  /* 0x0000000c03007224 */ /* 0x084fe200078e02ff */
[----:B------:R-:W2:Y:S01]  /*4a80*/  LDC R6, c[0x0][0x608] ;  /* 0x00018200ff067b82 */ /* 0x000ea20000000800 */
[----:B0-----:R-:W-:-:S04]  /*4a90*/  IMAD.WIDE.U32 R2, R5, R12, R18 ;  /* 0x0000000c05027225 */ /* 0x001fc800078e0012 */
[----:B------:R-:W-:Y:S01]  /*4aa0*/  IMAD R5, R5, R13, R0 ;  /* 0x0000000d05057224 */ /* 0x000fe200078e0200 */
[----:B------:R-:W-:Y:S02]  /*4ab0*/  I2FP.F32.U32 R0, R20 ;  /* 0x0000001400007245 */ /* 0x000fe40000201000 */
[----:B------:R-:W0:Y:S01]  /*4ac0*/  LDC R24, c[0x0][0x658] ;  /* 0x00019600ff187b82 */ /* 0x000e220000000800 */
[----:B------:R-:W-:Y:S01]  /*4ad0*/  IMAD.IADD R3, R3, 0x1, R5 ;  /* 0x0000000103037824 */ /* 0x000fe200078e0205 */
[----:B---3--:R-:W-:Y:S01]  /*4ae0*/  ISETP.NE.U32.AND P0, PT, R26, RZ, PT ;  /* 0x000000ff1a00720c */ /* 0x008fe20003f05070 */
[----:B------:R-:W-:Y:S01]  /*4af0*/  FMUL R0, R0, UR4 ;  /* 0x0000000400007c20 */ /* 0x000fe20008400000 */
[----:B------:R-:W-:Y:S02]  /*4b00*/  IMAD.MOV.U32 R5, RZ, RZ, -0x1 ;  /* 0xffffffffff057424 */ /* 0x000fe400078e00ff */
[----:B------:R-:W-:Y:S01]  /*4b10*/  ISETP.NE.AND.EX P0, PT, R27, RZ, PT, P0 ;  /* 0x000000ff1b00720c */ /* 0x000fe20003f05300 */
[----:B------:R3:W4:Y:S01]  /*4b20*/  F2I.U32.TRUNC.NTZ R12, R0 ;  /* 0x00000000000c7305 */ /* 0x000722000020f000 */
[----:B------:R-:W3:Y:S01]  /*4b30*/  LDC R15, c[0x0][0x148] ;  /* 0x00005200ff0f7b82 */ /* 0x000ee20000000800 */
[----:B-1----:R-:W-:-:S02]  /*4b40*/  SHF.R.U64 R10, R2, R4, R3 ;  /* 0x00000004020a7219 */ /* 0x002fc40000001203 */
[----:B------:R-:W-:-:S05]  /*4b50*/  SHF.R.U32.HI R3, RZ, R4, R3 ;  /* 0x00000004ff037219 */ /* 0x000fca0000011603 */
[----:B------:R-:W1:Y:S01]  /*4b60*/  LDC R14, c[0x0][0x600] ;  /* 0x00018000ff0e7b82 */ /* 0x000e620000000800 */
[-CC-:B--2---:R-:W-:Y:S02]  /*4b70*/  SHF.R.U64 R8, R10, R6.reuse, R3.reuse ;  /* 0x000000060a087219 */ /* 0x184fe40000001203 */
[----:B------:R-:W-:-:S05]  /*4b80*/  SHF.R.U32.HI R3, RZ, R6, R3 ;  /* 0x00000006ff037219 */ /* 0x000fca0000011603 */
[----:B------:R-:W2:Y:S01]  /*4b90*/  LDC R21, c[0x0][0x648] ;  /* 0x00019200ff157b82 */ /* 0x000ea20000000800 */
[-CC-:B0-----:R-:W-:Y:S02]  /*4ba0*/  SHF.R.U64 R13, R8, R24.reuse, R3.reuse ;  /* 0x00000018080d7219 */ /* 0x181fe40000001203 */
[-C--:B------:R-:W-:Y:S02]  /*4bb0*/  SHF.L.U32 R5, R5, R24.reuse, RZ ;  /* 0x0000001805057219 */ /* 0x080fe400000006ff */
[-C--:B------:R-:W-:Y:S01]  /*4bc0*/  SHF.R.U32.HI R3, RZ, R24.reuse, R3 ;  /* 0x00000018ff037219 */ /* 0x080fe20000011603 */
[----:B------:R-:W-:Y:S01]  /*4bd0*/  IMAD.MOV.U32 R2, RZ, RZ, R13 ;  /* 0x000000ffff027224 */ /* 0x000fe200078e000d */
[----:B------:R-:W-:Y:S01]  /*4be0*/  SHF.L.U32 R24, R7, R24, RZ ;  /* 0x0000001807187219 */ /* 0x000fe200000006ff */
[----:B------:R-:W0:Y:S01]  /*4bf0*/  LDC R25, c[0x0][0x638] ;  /* 0x00018e00ff197b82 */ /* 0x000e220000000800 */
[----:B------:R-:W-:-:S07]  /*4c00*/  LOP3.LUT R19, RZ, R5, RZ, 0x33, !PT ;  /* 0x00000005ff137212 */ /* 0x000fce00078e33ff */
[----:B------:R-:W0:Y:S01]  /*4c10*/  LDC R28, c[0x0][0x610] ;  /* 0x00018400ff1c7b82 */ /* 0x000e220000000800 */
[----:B----4-:R-:W-:Y:S05]  /*4c20*/  @!P0 BRA `(.L_x_104) ;  /* 0x0000000000288947 */ /* 0x010fea0003800000 */
[----:B---3--:R-:W3:Y:S02]  /*4c30*/  LDC R0, c[0x0][0x64c] ;  /* 0x00019300ff007b82 */ /* 0x008ee40000000800 */
[----:B---3--:R-:W-:-:S05]  /*4c40*/  IADD3 R7, P0, R13, R0, RZ ;  /* 0x000000000d077210 */ /* 0x008fca0007f1e0ff */
        /* <DEDUP_REMOVED lines=8> */
.L_x_104:
[----:B------:R-:W4:Y:S01]  /*4cd0*/  LDC R4, c[0x0][0x65c] ;  /* 0x00019700ff047b82 */ /* 0x000f220000000800 */
[----:B--23--:R-:W-:Y:S01]  /*4ce0*/  SHF.R.U64 R0, R2, R21, R3 ;  /* 0x0000001502007219 */ /* 0x00cfe20000001203 */
[----:B-1----:R-:W-:Y:S01]  /*4cf0*/  VIADD R3, R14, 0xffffffff ;  /* 0xffffffff0e037836 */ /* 0x002fe20000000000 */
[----:B------:R-:W-:Y:S01]  /*4d00*/  LOP3.LUT R19, R8, R19, RZ, 0xc0, !PT ;  /* 0x0000001308137212 */ /* 0x000fe200078ec0ff */
[----:B------:R-:W-:Y:S02]  /*4d10*/  IMAD.MOV R12, RZ, RZ, -R12 ;  /* 0x000000ffff0c7224 */ /* 0x000fe400078e0a0c */
[----:B------:R-:W-:Y:S01]  /*4d20*/  IMAD.MOV R2, RZ, RZ, -R0 ;  /* 0x000000ffff027224 */ /* 0x000fe200078e0a00 */
[----:B------:R-:W-:Y:S01]  /*4d30*/  LOP3.LUT R3, R10, R3, RZ, 0xc0, !PT ;  /* 0x000000030a037212 */ /* 0x000fe200078ec0ff */
[----:B------:R-:W-:Y:S02]  /*4d40*/  IMAD R19, R24, R0, R19 ;  /* 0x0000000018137224 */ /* 0x000fe400078e0213 */
[----:B0-----:R-:W-:-:S04]  /*4d50*/  IMAD R0, R2, R25, R13 ;  /* 0x0000001902007224 */ /* 0x001fc800078e020d */
[----:B------:R-:W-:Y:S01]  /*4d60*/  IMAD R2, R0, R14, R3 ;  /* 0x0000000e00027224 */ /* 0x000fe200078e0203 */
[----:B----4-:R-:W-:Y:S01]  /*4d70*/  ISETP.NE.AND P0, PT, R4, 0x1, PT ;  /* 0x000000010400780c */ /* 0x010fe20003f05270 */
[----:B------:R-:W-:-:S05]  /*4d80*/  IMAD.MOV.U32 R4, RZ, RZ, 0x1 ;  /* 0x00000001ff047424 */ /* 0x000fca00078e00ff */
[----:B------:R-:W-:-:S07]  /*4d90*/  PRMT R0, R4, 0x7610, R0 ;  /* 0x0000761004007816 */ /* 0x000fce0000000000 */
[----:B------:R-:W-:-:S04]  /*4da0*/  @P0 IMAD R22, R15, R12, R20 ;  /* 0x0000000c0f160224 */ /* 0x000fc800078e0214 */
[----:B------:R-:W-:-:S05]  /*4db0*/  IMAD R19, R19, R28, R22 ;  /* 0x0000001c13137224 */ /* 0x000fca00078e0216 */
[----:B------:R-:W-:Y:S02]  /*4dc0*/  SEL R22, R2, R19, !P0 ;  /* 0x0000001302167207 */ /* 0x000fe40004000000 */
[----:B------:R-:W-:Y:S01]  /*4dd0*/  SEL R19, R19, R2, !P0 ;  /* 0x0000000213137207 */ /* 0x000fe20004000000 */
[----:B------:R-:W-:-:S07]  /*4de0*/  IMAD.MOV.U32 R2, RZ, RZ, R11 ;  /* 0x000000ffff027224 */ /* 0x000fce00078e000b */
.L_x_102:
[----:B------:R-:W-:Y:S02]  /*4df0*/  LOP3.LUT P0, RZ, R0, 0xff, RZ, 0xc0, !PT ;  /* 0x000000ff00ff7812 */ /* 0x000fe4000780c0ff */
[----:B------:R-:W-:-:S11]  /*4e00*/  LOP3.LUT R73, R73, 0x1, RZ, 0x3c, !PT ;  /* 0x0000000149497812 */ /* 0x000fd600078e3cff */
[----:B------:R-:W-:Y:S05]  /*4e10*/  @P0 BRA `(.L_x_105) ;  /* 0xffffffc800a40947 */ /* 0x000fea000383ffff */
[----:B------:R-:W-:Y:S05]  /*4e20*/  EXIT ;  /* 0x000000000000794d */ /* 0x000fea0003800000 */
.L_x_18:
[----:B------:R-:W-:-:S08]  /*4e30*/  ISETP.NE.AND P0, PT, R5, RZ, PT ;  /* 0x000000ff0500720c */ /* 0x000fd00003f05270 */
[----:B0-----:R-:W0:-:S00]  /*4e40*/  USETMAXREG.DEALLOC.CTAPOOL 0x28 ;  /* 0x00000028000079c8 */ /* 0x001e0000080e0500 */
[----:B------:R-:W-:Y:S05]  /*4e50*/  @P0 EXIT ;  /* 0x000000000000094d */ /* 0x000fea0003800000 */
[----:B0-----:R-:W-:Y:S01]  /*4e60*/  LOP3.LUT P0, RZ, R8, 0xff, RZ, 0xc0, !PT ;  /* 0x000000ff08ff7812 */ /* 0x001fe2000780c0ff */
[----:B------:R-:W-:Y:S02]  /*4e70*/  IMAD.MOV.U32 R0, RZ, RZ, 0x1 ;  /* 0x00000001ff007424 */ /* 0x000fe400078e00ff */
[----:B------:R-:W-:-:S10]  /*4e80*/  IMAD.MOV.U32 R8, RZ, RZ, RZ ;  /* 0x000000ffff087224 */ /* 0x000fd400078e00ff */
[----:B------:R-:W-:Y:S05]  /*4e90*/  @!P0 BRA `(.L_x_106) ;  /* 0x0000000c00408947 */ /* 0x000fea0003800000 */
[----:B------:R-:W0:Y:S01]  /*4ea0*/  S2R R7, SR_CgaCtaId ;  /* 0x0000000000077919 */ /* 0x000e220000008800 */
[----:B------:R-:W-:Y:S01]  /*4eb0*/  LOP3.LUT P0, RZ, R4, 0x1f, RZ, 0xc0, !PT ;  /* 0x0000001f04ff7812 */ /* 0x000fe2000780c0ff */
[----:B------:R-:W-:Y:S01]  /*4ec0*/  ULDC UR5, c[0x0][0x658] ;  /* 0x0001960000057ab9 */ /* 0x000fe20000000800 */
[----:B------:R-:W-:Y:S01]  /*4ed0*/  UMOV UR6, 0xffffffff ;  /* 0xffffffff00067882 */ /* 0x000fe20000000000 */
[----:B------:R-:W-:Y:S01]  /*4ee0*/  BSSY B0, `(.L_x_106) ;  /* 0x00000cb000007945 */ /* 0x000fe20003800000 */
[----:B------:R-:W-:Y:S01]  /*4ef0*/  USHF.L.U32 UR6, UR6, UR5, URZ ;  /* 0x0000000506067299 */ /* 0x000fe2000800063f */
[C---:B------:R-:W-:Y:S01]  /*4f00*/  ISETP.NE.AND P2, PT, R3.reuse, RZ, PT ;  /* 0x000000ff0300720c */ /* 0x040fe20003f45270 */
[----:B------:R-:W-:Y:S01]  /*4f10*/  IMAD.MOV.U32 R9, RZ, RZ, 0x1 ;  /* 0x00000001ff097424 */ /* 0x000fe200078e00ff */
[----:B------:R-:W-:Y:S01]  /*4f20*/  ISETP.NE.OR P0, PT, R3, RZ, !P0 ;  /* 0x000000ff0300720c */ /* 0x000fe20004705670 */
[----:B------:R-:W-:Y:S01]  /*4f30*/  IMAD.MOV.U32 R0, RZ, RZ, 0x1 ;  /* 0x00000001ff007424 */ /* 0x000fe200078e00ff */
[----:B------:R-:W-:Y:S01]  /*4f40*/  LOP3.LUT R6, R16, 0x2, RZ, 0xfc, !PT ;  /* 0x0000000210067812 */ /* 0x000fe200078efcff */
[----:B------:R-:W-:Y:S01]  /*4f50*/  IMAD.MOV.U32 R8, RZ, RZ, RZ ;  /* 0x000000ffff087224 */ /* 0x000fe200078e00ff */
[----:B------:R-:W-:Y:S01]  /*4f60*/  ULDC UR4, c[0x0][0x600] ;  /* 0x0001800000047ab9 */ /* 0x000fe20000000800 */
[----:B------:R-:W-:Y:S01]  /*4f70*/  UMOV UR7, 0x1 ;  /* 0x0000000100077882 */ /* 0x000fe20000000000 */
[----:B------:R-:W-:-:S02]  /*4f80*/  UIADD3 UR19, UR40, 0x1, URZ ;  /* 0x0000000128137890 */ /* 0x000fc4000fffe03f */
[----:B------:R-:W-:Y:S02]  /*4f90*/  UIADD3 UR15, UR4, -0x1, URZ ;  /* 0xffffffff040f7890 */ /* 0x000fe4000fffe03f */
[----:B------:R-:W-:Y:S02]  /*4fa0*/  USHF.L.U32 UR17, UR7, UR5, URZ ;  /* 0x0000000507117299 */ /* 0x000fe4000800063f */
[----:B------:R-:W-:Y:S01]  /*4fb0*/  ULOP3.LUT UR16, URZ, UR6, URZ, 0x33, !UPT ;  /* 0x000000063f107292 */ /* 0x000fe2000f8e333f */
[----:B------:R-:W-:Y:S01]  /*4fc0*/  ULDC.64 UR20, c[0x0][0x198] ;  /* 0x0000660000147ab9 */ /* 0x000fe20000000a00 */
[C---:B0-----:R-:W-:Y:S02]  /*4fd0*/  IMAD.SHL.U32 R10, R7.reuse, 0x10, RZ ;  /* 0x00000010070a7824 */ /* 0x041fe400078e00ff */
[----:B------:R-:W-:-:S03]  /*4fe0*/  IMAD.SHL.U32 R7, R7, 0x400, RZ ;  /* 0x0000040007077824 */ /* 0x000fc600078e00ff */
[----:B------:R-:W-:Y:S02]  /*4ff0*/  LOP3.LUT R10, R10, 0x30, RZ, 0xc0, !PT ;  /* 0x000000300a0a7812 */ /* 0x000fe400078ec0ff */
[----:B------:R-:W-:-:S07]  /*5000*/  LOP3.LUT R7, R7, 0xc00, RZ, 0xc0, !PT ;  /* 0x00000c0007077812 */ /* 0x000fce00078ec0ff */
.L_x_118:
[----:B------:R-:W-:-:S03]  /*5010*/  UMOV UR4, 0xffffffff ;  /* 0xffffffff00047882 */ /* 0x000fc60000000000 */
[----:B------:R-:W-:Y:S05]  /*5020*/  BRA.DIV UR4, `(.L_x_107) ;  /* 0x0000001604587947 */ /* 0x000fea000b800000 */
[----:B------:R-:W-:-:S13]  /*5030*/  ELECT P6, URZ, PT ;  /* 0x00000000003f782f */ /* 0x000fda00038c0000 */
.L_x_141:
[----:B------:R-:W0:Y:S01]  /*5040*/  LDC R3, c[0x0][0x28c] ;  /* 0x0000a300ff037b82 */ /* 0x000e220000000800 */
[----:B------:R-:W-:Y:S01]  /*5050*/  BSSY B1, `(.L_x_108) ;  /* 0x0000039000017945 */ /* 0x000fe20003800000 */
[----:B0-----:R-:W-:-:S13]  /*5060*/  ISETP.LT.OR P6, PT, R3, 0x1, !P6 ;  /* 0x000000010300780c */ /* 0x001fda00077c1670 */
[----:B------:R-:W-:Y:S05]  /*5070*/  @P6 BRA `(.L_x_109) ;  /* 0x0000000000d86947 */ /* 0x000fea0003800000 */
[----:B------:R-:W-:Y:S02]  /*5080*/  IMAD.SHL.U32 R19, R19, 0x40, RZ ;  /* 0x0000004013137824 */ /* 0x000fe400078e00ff */
[----:B------:R-:W-:Y:S02]  /*5090*/  IMAD R22, R22, 0x40, R10 ;  /* 0x0000004016167824 */ /* 0x000fe400078e020a */
[----:B------:R-:W-:Y:S02]  /*50a0*/  IMAD.MOV.U32 R14, RZ, RZ, RZ ;  /* 0x000000ffff0e7224 */ /* 0x000fe400078e00ff */
[----:B------:R-:W-:Y:S02]  /*50b0*/  IMAD.U32 R15, RZ, RZ, UR19 ;  /* 0x00000013ff0f7e24 */ /* 0x000fe4000f8e00ff */
[----:B------:R-:W-:Y:S02]  /*50c0*/  IMAD.MOV.U32 R3, RZ, RZ, R0 ;  /* 0x000000ffff037224 */ /* 0x000fe400078e0000 */
[----:B------:R-:W-:-:S07]  /*50d0*/  IMAD.MOV.U32 R4, RZ, RZ, R8 ;  /* 0x000000ffff047224 */ /* 0x000fce00078e0008 */
.L_x_113:
[----:B------:R-:W0:Y:S01]  /*50e0*/  S2R R12, SR_CgaCtaId ;  /* 0x00000000000c7919 */ /* 0x000e220000008800 */
[----:B------:R-:W-:Y:S01]  /*50f0*/  MOV R5, 0x400 ;  /* 0x0000040000057802 */ /* 0x000fe20000000f00 */
[----:B------:R-:W1:Y:S03]  /*5100*/  @!P2 LDC R11, c[0x0][0x500] ;  /* 0x00014000ff0bab82 */ /* 0x000e660000000800 */
[----:B0-----:R-:W-:Y:S02]  /*5110*/  LEA R13, R12, R5, 0x18 ;  /* 0x000000050c0d7211 */ /* 0x001fe400078ec0ff */
[----:B------:R-:W-:-:S03]  /*5120*/  SHF.L.U32 R5, R3, 0x1f, RZ ;  /* 0x0000001f03057819 */ /* 0x000fc600000006ff */
[----:B------:R-:W-:-:S04]  /*5130*/  IMAD R12, R4, 0x8, R13 ;  /* 0x00000008040c7824 */ /* 0x000fc800078e020d */
[----:B------:R-:W0:Y:S02]  /*5140*/  SYNCS.PHASECHK.TRANS64.TRYWAIT P1, [R12+URZ+0x70], R5 ;  /* 0x000070050c0075a7 */ /* 0x000e24000802017f */
[----:B01----:R-:W-:Y:S05]  /*5150*/  @!P1 BRA `(.L_x_110) ;  /* 0x00000014002c9947 */ /* 0x003fea0003800000 */
.L_x_142:
[----:B0-----:R-:W-:Y:S01]  /*5160*/  PRMT R5, R6, 0x9910, RZ ;  /* 0x0000991006057816 */ /* 0x001fe200000000ff */
[----:B------:R0:W-:Y:S03]  /*5170*/  @!P2 SYNCS.ARRIVE.TRANS64 RZ, [R12+URZ], R11 ;  /* 0x0000000b0cffa9a7 */ /* 0x0001e6000800003f */
[----:B------:R-:W-:-:S13]  /*5180*/  ISETP.NE.AND P1, PT, R5, 0x2, PT ;  /* 0x000000020500780c */ /* 0x000fda0003f25270 */
[----:B0-----:R-:W-:Y:S05]  /*5190*/  @P1 BRA `(.L_x_111) ;  /* 0x0000000000041947 */ /* 0x001fea0003800000 */
[----:B------:R-:W-:Y:S01]  /*51a0*/  BPT.TRAP 0x1 ;  /* 0x000000040000795c */ /* 0x000fe20000300000 */
.L_x_111:
[----:B------:R-:W-:Y:S05]  /*51b0*/  @P0 BRA `(.L_x_112) ;  /* 0x0000000000040947 */ /* 0x000fea0003800000 */
[----:B------:R-:W-:Y:S01]  /*51c0*/  BPT.TRAP 0x1 ;  /* 0x000000040000795c */ /* 0x000fe20000300000 */
.L_x_112:
[----:B------:R-:W-:Y:S01]  /*51d0*/  IMAD R5, R4, 0x1000, R7 ;  /* 0x0000100004057824 */ /* 0x000fe200078e0207 */
[----:B------:R-:W-:Y:S01]  /*51e0*/  R2UR UR9, R12 ;  /* 0x000000000c0972ca */ /* 0x000fe200000e0000 */
[C-C-:B------:R-:W-:Y:S01]  /*51f0*/  IMAD R11, R4.reuse, 0x2000, R13.reuse ;  /* 0x00002000040b7824 */ /* 0x140fe200078e020d */
[----:B------:R-:W-:Y:S01]  /*5200*/  UIADD3 UR4, UP0, UR20, 0xf0, URZ ;  /* 0x000000f014047890 */ /* 0x000fe2000ff1e03f */
[----:B------:R-:W-:Y:S01]  /*5210*/  IMAD R5, R5, 0x2, R13 ;  /* 0x0000000205057824 */ /* 0x000fe200078e020d */
[----:B------:R-:W-:Y:S01]  /*5220*/  R2UR UR11, R19 ;  /* 0x00000000130b72ca */ /* 0x000fe200000e0000 */
[----:B------:R-:W-:Y:S01]  /*5230*/  VIADD R15, R15, 0xffffffff ;  /* 0xffffffff0f0f7836 */ /* 0x000fe20000000000 */
[----:B------:R-:W-:Y:S01]  /*5240*/  R2UR UR5, R11 ;  /* 0x000000000b0572ca */ /* 0x000fe200000e0000 */
[----:B------:R-:W-:Y:S01]  /*5250*/  UIADD3 UR22, UP1, UR20, 0x1f0, URZ ;  /* 0x000001f014167890 */ /* 0x000fe2000ff3e03f */
[----:B------:R-:W-:Y:S01]  /*5260*/  R2UR UR8, R5 ;  /* 0x00000000050872ca */ /* 0x000fe200000e0000 */
[----:B------:R-:W-:Y:S01]  /*5270*/  VIADD R4, R4, 0x1 ;  /* 0x0000000104047836 */ /* 0x000fe20000000000 */
[----:B------:R-:W-:Y:S01]  /*5280*/  R2UR UR10, R14 ;  /* 0x000000000e0a72ca */ /* 0x000fe200000e0000 */
[----:B------:R-:W-:Y:S01]  /*5290*/  UIADD3.X UR23, URZ, UR21, URZ, UP1, !UPT ;  /* 0x000000153f177290 */ /* 0x000fe20008ffe43f */
[----:B------:R-:W-:Y:S01]  /*52a0*/  R2UR UR12, R2 ;  /* 0x00000000020c72ca */ /* 0x000fe200000e0000 */
[----:B------:R-:W-:Y:S01]  /*52b0*/  UMOV UR6, 0x0 ;  /* 0x0000000000067882 */ /* 0x000fe20000000000 */
[----:B------:R-:W-:Y:S01]  /*52c0*/  R2UR UR18, R22 ;  /* 0x00000000161272ca */ /* 0x000fe200000e0000 */
[----:B------:R-:W-:Y:S01]  /*52d0*/  UMOV UR7, 0x10000000 ;  /* 0x1000000000077882 */ /* 0x000fe20000000000 */
[----:B------:R-:W-:Y:S01]  /*52e0*/  ISETP.GT.AND P3, PT, R15, 0x1, PT ;  /* 0x000000010f00780c */ /* 0x000fe20003f64270 */
[----:B------:R-:W-:Y:S01]  /*52f0*/  UMOV UR24, 0xf0000 ;  /* 0x000f000000187882 */ /* 0x000fe20000000000 */
[----:B------:R-:W-:Y:S01]  /*5300*/  ISETP.NE.AND P1, PT, R4, 0xe, PT ;  /* 0x0000000e0400780c */ /* 0x000fe20003f25270 */
[----:B------:R-:W-:Y:S01]  /*5310*/  UIADD3 UR13, UR5, 0x200, URZ ;  /* 0x00000200050d7890 */ /* 0x000fe2000fffe03f */
[----:B------:R-:W-:Y:S01]  /*5320*/  VIADD R14, R14, 0x40 ;  /* 0x000000400e0e7836 */ /* 0x000fe20000000000 */
[----:B------:R-:W-:Y:S01]  /*5330*/  UIADD3.X UR5, URZ, UR21, URZ, UP0, !UPT ;  /* 0x000000153f057290 */ /* 0x000fe200087fe43f */
[----:B------:R-:W-:Y:S01]  /*5340*/  SEL R12, RZ, 0x1, P1 ;  /* 0x00000001ff0c7807 */ /* 0x000fe20000800000 */
[----:B------:R-:W-:Y:S01]  /*5350*/  UIADD3 UR14, UR8, 0x1c200, URZ ;  /* 0x0001c200080e7890 */ /* 0x000fe2000fffe03f */
[----:B------:R-:W-:-:S02]  /*5360*/  SEL R4, R4, RZ, P1 ;  /* 0x000000ff04047207 */ /* 0x000fc40000800000 */
[----:B------:R-:W-:Y:S01]  /*5370*/  UMOV UR8, UR13 ;  /* 0x0000000d00087c82 */ /* 0x000fe20008000000 */
[----:B------:R-:W-:-:S03]  /*5380*/  LOP3.LUT R3, R3, R12, RZ, 0x3c, !PT ;  /* 0x0000000c03037212 */ /* 0x000fc600078e3cff */
[----:B------:R0:W-:Y:S02]  /*5390*/  UTMALDG.3D [UR8], [UR4], desc[UR6] ;  /* 0x00000608040075b4 */ /* 0x0001e40008011000 */
[----:B0-----:R-:W-:Y:S01]  /*53a0*/  UMOV UR8, UR14 ;  /* 0x0000000e00087c82 */ /* 0x001fe20008000000 */
[----:B------:R-:W-:Y:S02]  /*53b0*/  UMOV UR11, UR18 ;  /* 0x00000012000b7c82 */ /* 0x000fe40008000000 */
[----:B------:R0:W-:Y:S02]  /*53c0*/  UTMALDG.3D.MULTICAST [UR8], [UR22], UR24, desc[UR6] ;  /* 0x00000608160073b4 */ /* 0x0001e40008011818 */
[----:B0-----:R-:W-:Y:S05]  /*53d0*/  @P3 BRA `(.L_x_113) ;  /* 0xfffffffc00403947 */ /* 0x001fea000383ffff */
.L_x_109:
[----:B------:R-:W-:Y:S05]  /*53e0*/  BSYNC B1 ;  /* 0x0000000000017941 */ /* 0x000fea0003800000 */
.L_x_108:
[----:B------:R-:W2:Y:S01]  /*53f0*/  LDL.64 R12, [R1] ;  /* 0x00000000010c7983 */ /* 0x000ea20000100a00 */
[----:B------:R-:W-:Y:S01]  /*5400*/  LOP3.LUT P4, RZ, R9, 0xff, RZ, 0xc0, !PT ;  /* 0x000000ff09ff7812 */ /* 0x000fe2000788c0ff */
[----:B------:R-:W-:Y:S01]  /*5410*/  VIADD R8, R8, UR40 ;  /* 0x0000002808087c36 */ /* 0x000fe20008000000 */
[----:B------:R-:W-:Y:S01]  /*5420*/  ULDC.64 UR4, c[0x0][0x650] ;  /* 0x0001940000047ab9 */ /* 0x000fe20000000a00 */
[----:B------:R-:W-:Y:S01]  /*5430*/  IMAD.U32 R5, RZ, RZ, UR40 ;  /* 0x00000028ff057e24 */ /* 0x000fe2000f8e00ff */
[----:B------:R-:W-:Y:S01]  /*5440*/  UISETP.GE.U32.AND UP0, UPT, UR40, 0xe, UPT ;  /* 0x0000000e2800788c */ /* 0x000fe2000bf06070 */
[----:B------:R-:W-:Y:S01]  /*5450*/  BSSY B1, `(.L_x_114) ;  /* 0x0000071000017945 */ /* 0x000fe20003800000 */
[----:B------:R-:W-:Y:S01]  /*5460*/  SHF.R.U32.HI R2, RZ, 0x1, R8 ;  /* 0x00000001ff027819 */ /* 0x000fe20000011608 */
[----:B------:R-:W-:Y:S01]  /*5470*/  IMAD.MOV.U32 R19, RZ, RZ, -0x1 ;  /* 0xffffffffff137424 */ /* 0x000fe200078e00ff */
[----:B------:R-:W-:Y:S01]  /*5480*/  ISETP.GT.U32.AND P1, PT, R8, 0xd, PT ;  /* 0x0000000d0800780c */ /* 0x000fe20003f24070 */
[----:B------:R-:W-:Y:S01]  /*5490*/  IMAD.MOV.U32 R22, RZ, RZ, -0x1 ;  /* 0xffffffffff167424 */ /* 0x000fe200078e00ff */
[----:B------:R-:W-:-:S02]  /*54a0*/  PLOP3.LUT P3, PT, PT, PT, UP0, 0x80, 0x0 ;  /* 0x000000000000781c */ /* 0x000fc40003f6f008 */
[----:B------:R-:W-:Y:S01]  /*54b0*/  ISETP.LT.U32.AND P1, PT, R5, 0xe, P1 ;  /* 0x0000000e0500780c */ /* 0x000fe20000f21070 */
[----:B------:R-:W0:Y:S01]  /*54c0*/  @P4 S2R R4, SR_CgaCtaId ;  /* 0x0000000000044919 */ /* 0x000e220000008800 */
[----:B------:R-:W-:Y:S02]  /*54d0*/  @P4 MOV R3, 0x400 ;  /* 0x0000040000034802 */ /* 0x000fe40000000f00 */
[----:B------:R-:W-:Y:S02]  /*54e0*/  PRMT R9, RZ, 0x7610, R9 ;  /* 0x00007610ff097816 */ /* 0x000fe40000000009 */
[----:B0-----:R-:W-:Y:S01]  /*54f0*/  @P4 LEA R4, R4, R3, 0x18 ;  /* 0x0000000304044211 */ /* 0x001fe200078ec0ff */
[----:B------:R-:W-:-:S03]  /*5500*/  IMAD.WIDE.U32 R2, R2, -0x6db6db6d, RZ ;  /* 0x9249249302027825 */ /* 0x000fc600078e00ff */
[----:B------:R0:W-:Y:S01]  /*5510*/  @P4 SYNCS.ARRIVE.TRANS64.A1T0 RZ, [R4+URZ+0x118], RZ ;  /* 0x000118ff04ff49a7 */ /* 0x0001e2000810003f */
[----:B------:R-:W-:Y:S01]  /*5520*/  IMAD.MOV.U32 R2, RZ, RZ, -0x1 ;  /* 0xffffffffff027424 */ /* 0x000fe200078e00ff */
[----:B------:R-:W-:Y:S02]  /*5530*/  SHF.R.U32.HI R5, RZ, 0x2, R3 ;  /* 0x00000002ff057819 */ /* 0x000fe40000011603 */
[----:B------:R-:W-:-:S03]  /*5540*/  SEL R3, RZ, 0x1, !P1 ;  /* 0x00000001ff037807 */ /* 0x000fc60004800000 */
[----:B------:R-:W-:Y:S01]  /*5550*/  IMAD R8, R5, -0xe, R8 ;  /* 0xfffffff205087824 */ /* 0x000fe200078e0208 */
[----:B------:R-:W-:Y:S02]  /*5560*/  LOP3.LUT R0, R0, R3, RZ, 0x3c, !PT ;  /* 0x0000000300007212 */ /* 0x000fe400078e3cff */
[----:B------:R-:W-:Y:S02]  /*5570*/  PRMT R3, RZ, 0x7610, R3 ;  /* 0x00007610ff037816 */ /* 0x000fe40000000003 */
[----:B------:R-:W-:Y:S02]  /*5580*/  @P3 LOP3.LUT R0, R0, 0x1, R5, 0x78, !PT ;  /* 0x0000000100003812 */ /* 0x000fe400078e7805 */
[----:B--2---:R-:W-:-:S04]  /*5590*/  IADD3 R18, P4, R18, R12, RZ ;  /* 0x0000000c12127210 */ /* 0x004fc80007f9e0ff */
[----:B------:R-:W-:Y:S01]  /*55a0*/  ISETP.GE.U32.AND P1, PT, R18, UR4, PT ;  /* 0x0000000412007c0c */ /* 0x000fe2000bf26070 */
[----:B------:R-:W-:-:S05]  /*55b0*/  IMAD.X R17, R17, 0x1, R23, P4 ;  /* 0x0000000111117824 */ /* 0x000fca00020e0617 */
[----:B------:R-:W-:-:S13]  /*55c0*/  ISETP.GE.U32.AND.EX P1, PT, R17, UR5, PT, P1 ;  /* 0x0000000511007c0c */ /* 0x000fda000bf26110 */
[----:B0-----:R-:W-:Y:S05]  /*55d0*/  @P1 BRA `(.L_x_115) ;  /* 0x0000000400601947 */ /* 0x001fea0003800000 */
[----:B------:R-:W0:Y:S01]  /*55e0*/  S2R R12, SR_CTAID.X ;  /* 0x00000000000c7919 */ /* 0x000e220000002500 */
[----:B------:R-:W-:Y:S01]  /*55f0*/  ULDC.64 UR4, c[0x0][0x628] ;  /* 0x00018a0000047ab9 */ /* 0x000fe20000000a00 */
[----:B------:R-:W-:Y:S01]  /*5600*/  ULDC UR7, c[0x0][0x630] ;  /* 0x00018c0000077ab9 */ /* 0x000fe20000000800 */
[----:B------:R-:W-:Y:S01]  /*5610*/  ISETP.NE.U32.AND P1, PT, RZ, UR4, PT ;  /* 0x00000004ff007c0c */ /* 0x000fe2000bf25070 */
[----:B------:R-:W1:Y:S01]  /*5620*/  S2R R13, SR_CTAID.Y ;  /* 0x00000000000d7919 */ /* 0x000e620000002600 */
[----:B------:R-:W-:Y:S01]  /*5630*/  ULDC UR8, c[0x0][0x150] ;  /* 0x0000540000087ab9 */ /* 0x000fe20000000800 */
[----:B------:R-:W-:Y:S01]  /*5640*/  IMAD.MOV.U32 R2, RZ, RZ, R18 ;  /* 0x000000ffff027224 */ /* 0x000fe200078e0012 */
[----:B------:R-:W-:Y:S01]  /*5650*/  ISETP.NE.AND.EX P1, PT, RZ, UR5, PT, P1 ;  /* 0x00000005ff007c0c */ /* 0x000fe2000bf25310 */
[----:B------:R-:W-:Y:S01]  /*5660*/  IMAD.MOV.U32 R3, RZ, RZ, R17 ;  /* 0x000000ffff037224 */ /* 0x000fe200078e0011 */
[----:B0-----:R-:W-:-:S11]  /*5670*/  I2FP.F32.U32 R14, R12 ;  /* 0x0000000c000e7245 */ /* 0x001fd60000201000 */
[----:B------:R-:W-:Y:S05]  /*5680*/  @!P1 BRA `(.L_x_116) ;  /* 0x0000000000289947 */ /* 0x000fea0003800000 */
[----:B------:R-:W-:Y:S02]  /*5690*/  ULDC UR6, c[0x0][0x634] ;  /* 0x00018d0000067ab9 */ /* 0x000fe40000000800 */
[----:B------:R-:W-:-:S05]  /*56a0*/  IADD3 R3, P1, R18, UR6, RZ ;  /* 0x0000000612037c10 */ /* 0x000fca000ff3e0ff */
[----:B------:R-:W-:-:S04]  /*56b0*/  IMAD.X R11, RZ, RZ, R17, P1 ;  /* 0x000000ffff0b7224 */ /* 0x000fc800008e0611 */
[----:B------:R-:W-:-:S04]  /*56c0*/  IMAD.WIDE.U32 R4, R11, UR4, RZ ;  /* 0x000000040b047c25 */ /* 0x000fc8000f8e00ff */
[----:B------:R-:W-:-:S04]  /*56d0*/  IMAD.WIDE.U32 R4, P1, R3, UR5, R4 ;  /* 0x0000000503047c25 */ /* 0x000fc8000f820004 */
[----:B------:R-:W-:-:S04]  /*56e0*/  IMAD.WIDE.U32 R2, R3, UR4, RZ ;  /* 0x0000000403027c25 */ /* 0x000fc8000f8e00ff */
[----:B------:R-:W-:Y:S01]  /*56f0*/  IMAD.MOV.U32 R2, RZ, RZ, R5 ;  /* 0x000000ffff027224 */ /* 0x000fe200078e0005 */
[----:B------:R-:W-:Y:S01]  /*5700*/  IADD3 RZ, P3, R3, R4, RZ ;  /* 0x0000000403ff7210 */ /* 0x000fe20007f7e0ff */
[----:B------:R-:W-:-:S04]  /*5710*/  IMAD.X R3, RZ, RZ, RZ, P1 ;  /* 0x000000ffff037224 */ /* 0x000fc800008e06ff */
[----:B------:R-:W-:-:S08]  /*5720*/  IMAD.WIDE.U32.X R2, R11, UR5, R2, P3 ;  /* 0x000000050b027c25 */ /* 0x000fd000098e0402 */
.L_x_116:
[----:B------:R-:W0:Y:S01]  /*5730*/  LDC R21, c[0x0][0x65c] ;  /* 0x00019700ff157b82 */ /* 0x000e220000000800 */
[--C-:B------:R-:W-:Y:S01]  /*5740*/  SHF.R.U64 R11, R2, UR7, R3.reuse ;  /* 0x00000007020b7c19 */ /* 0x100fe20008001203 */
[----:B------:R-:W-:Y:S01]  /*5750*/  FMUL R14, R14, UR8 ;  /* 0x000000080e0e7c20 */ /* 0x000fe20008400000 */
[----:B------:R-:W-:Y:S01]  /*5760*/  SHF.R.U32.HI R2, RZ, UR7, R3 ;  /* 0x00000007ff027c19 */ /* 0x000fe20008011603 */
[----:B------:R-:W-:Y:S01]  /*5770*/  ULDC UR6, c[0x0][0x154] ;  /* 0x0000550000067ab9 */ /* 0x000fe20000000800 */
[----:B------:R-:W-:Y:S01]  /*5780*/  IADD3 R15, P1, RZ, -R11, RZ ;  /* 0x8000000bff0f7210 */ /* 0x000fe20007f3e0ff */
[----:B------:R-:W-:Y:S01]  /*5790*/  ULDC.64 UR4, c[0x0][0x620] ;  /* 0x0001880000047ab9 */ /* 0x000fe20000000a00 */
[----:B-1----:R-:W-:Y:S01]  /*57a0*/  I2FP.F32.U32 R3, R13 ;  /* 0x0000000d00037245 */ /* 0x002fe20000201000 */
[----:B------:R-:W1:Y:S01]  /*57b0*/  LDC R19, c[0x0][0x144] ;  /* 0x00005100ff137b82 */ /* 0x000e620000000800 */
[----:B------:R-:W2:Y:S01]  /*57c0*/  F2I.U32.TRUNC.NTZ R14, R14 ;  /* 0x0000000e000e7305 */ /* 0x000ea2000020f000 */
[----:B------:R-:W-:-:S02]  /*57d0*/  IMAD.X R2, RZ, RZ, ~R2, P1 ;  /* 0x000000ffff027224 */ /* 0x000fc400008e0e02 */
[----:B------:R-:W-:Y:S01]  /*57e0*/  FMUL R4, R3, UR6 ;  /* 0x0000000603047c20 */ /* 0x000fe20008400000 */
[----:B------:R-:W-:Y:S01]  /*57f0*/  IMAD.MOV.U32 R3, RZ, RZ, R17 ;  /* 0x000000ffff037224 */ /* 0x000fe200078e0011 */
[----:B------:R-:W-:Y:S01]  /*5800*/  ULDC.64 UR6, c[0x0][0x640] ;  /* 0x0001900000067ab9 */ /* 0x000fe20000000a00 */
[----:B------:R-:W-:Y:S01]  /*5810*/  IMAD R2, R2, UR4, RZ ;  /* 0x0000000402027c24 */ /* 0x000fe2000f8e02ff */
[----:B------:R-:W3:Y:S01]  /*5820*/  LDC R20, c[0x0][0x148] ;  /* 0x00005200ff147b82 */ /* 0x000ee20000000800 */
[----:B------:R-:W-:Y:S01]  /*5830*/  ISETP.NE.U32.AND P1, PT, RZ, UR6, PT ;  /* 0x00000006ff007c0c */ /* 0x000fe2000bf25070 */
[----:B------:R-:W4:Y:S01]  /*5840*/  F2I.U32.TRUNC.NTZ R4, R4 ;  /* 0x0000000400047305 */ /* 0x000f22000020f000 */
[----:B------:R-:W-:Y:S02]  /*5850*/  IMAD R5, R15, UR5, R2 ;  /* 0x000000050f057c24 */ /* 0x000fe4000f8e0202 */
[----:B------:R-:W-:Y:S01]  /*5860*/  IMAD.MOV.U32 R2, RZ, RZ, R18 ;  /* 0x000000ffff027224 */ /* 0x000fe200078e0012 */
[----:B------:R-:W-:-:S02]  /*5870*/  ISETP.NE.AND.EX P1, PT, RZ, UR7, PT, P1 ;  /* 0x00000007ff007c0c */ /* 0x000fc4000bf25310 */
[----:B0-----:R-:W-:Y:S01]  /*5880*/  ISETP.NE.AND P4, PT, R21, 0x1, PT ;  /* 0x000000011500780c */ /* 0x001fe20003f85270 */
[----:B------:R-:W-:Y:S01]  /*5890*/  IMAD.WIDE.U32 R2, R15, UR4, R2 ;  /* 0x000000040f027c25 */ /* 0x000fe2000f8e0002 */
[----:B------:R-:W-:-:S03]  /*58a0*/  ULDC UR4, c[0x0][0x618] ;  /* 0x0001860000047ab9 */ /* 0x000fc60000000800 */
[----:B--2---:R-:W-:Y:S02]  /*58b0*/  IMAD.MOV R14, RZ, RZ, -R14 ;  /* 0x000000ffff0e7224 */ /* 0x004fe400078e0a0e */
[----:B------:R-:W-:Y:S02]  /*58c0*/  IMAD.IADD R3, R3, 0x1, R5 ;  /* 0x0000000103037824 */ /* 0x000fe400078e0205 */
[----:B-1----:R-:W-:-:S03]  /*58d0*/  IMAD R12, R19, R14, R12 ;  /* 0x0000000e130c7224 */ /* 0x002fc600078e020c */
[--C-:B------:R-:W-:Y:S01]  /*58e0*/  SHF.R.U64 R14, R2, UR4, R3.reuse ;  /* 0x00000004020e7c19 */ /* 0x100fe20008001203 */
[----:B----4-:R-:W-:Y:S01]  /*58f0*/  IMAD.MOV R2, RZ, RZ, -R4 ;  /* 0x000000ffff027224 */ /* 0x010fe200078e0a04 */
[----:B------:R-:W-:Y:S01]  /*5900*/  SHF.R.U32.HI R3, RZ, UR4, R3 ;  /* 0x00000004ff037c19 */ /* 0x000fe20008011603 */
[----:B------:R-:W-:Y:S02]  /*5910*/  ULDC UR4, c[0x0][0x608] ;  /* 0x0001820000047ab9 */ /* 0x000fe40000000800 */
[----:B---3--:R-:W-:Y:S01]  /*5920*/  @P4 IMAD R12, R20, R2, R13 ;  /* 0x00000002140c4224 */ /* 0x008fe200078e020d */
[--C-:B------:R-:W-:Y:S02]  /*5930*/  SHF.R.U64 R19, R14, UR4, R3.reuse ;  /* 0x000000040e137c19 */ /* 0x100fe40008001203 */
[----:B------:R-:W-:Y:S01]  /*5940*/  SHF.R.U32.HI R2, RZ, UR4, R3 ;  /* 0x00000004ff027c19 */ /* 0x000fe20008011603 */
[----:B------:R-:W-:-:S03]  /*5950*/  ULDC UR4, c[0x0][0x658] ;  /* 0x0001960000047ab9 */ /* 0x000fc60000000800 */
[--C-:B------:R-:W-:Y:S02]  /*5960*/  SHF.R.U64 R13, R19, UR4, R2.reuse ;  /* 0x00000004130d7c19 */ /* 0x100fe40008001202 */
[----:B------:R-:W-:-:S03]  /*5970*/  SHF.R.U32.HI R2, RZ, UR4, R2 ;  /* 0x00000004ff027c19 */ /* 0x000fc60008011602 */
[----:B------:R-:W-:Y:S02]  /*5980*/  IMAD.MOV.U32 R4, RZ, RZ, R13 ;  /* 0x000000ffff047224 */ /* 0x000fe400078e000d */
[----:B------:R-:W-:Y:S01]  /*5990*/  IMAD.MOV.U32 R3, RZ, RZ, R2 ;  /* 0x000000ffff037224 */ /* 0x000fe200078e0002 */
[----:B------:R-:W-:Y:S06]  /*59a0*/  @!P1 BRA `(.L_x_117) ;  /* 0x00000000002c9947 */ /* 0x000fec0003800000 */
        /* <DEDUP_REMOVED lines=9> */
[----:B------:R-:W-:-:S04]  /*5a40*/  IMAD.WIDE.U32.X R2, R15, UR7, R2, P3 ;  /* 0x000000070f027c25 */ /* 0x000fc800098e0402 */
[----:B------:R-:W-:-:S07]  /*5a50*/  IMAD.MOV.U32 R4, RZ, RZ, R2 ;  /* 0x000000ffff047224 */ /* 0x000fce00078e0002 */
.L_x_117:
[----:B------:R-:W-:Y:S01]  /*5a60*/  ULDC UR4, c[0x0][0x648] ;  /* 0x0001920000047ab9 */ /* 0x000fe20000000800 */
[----:B------:R-:W-:Y:S01]  /*5a70*/  LOP3.LUT R2, R19, UR16, RZ, 0xc0, !PT ;  /* 0x0000001013027c12 */ /* 0x000fe2000f8ec0ff */
[----:B------:R-:W-:Y:S01]  /*5a80*/  ULDC UR5, c[0x0][0x610] ;  /* 0x0001840000057ab9 */ /* 0x000fe20000000800 */
[----:B------:R-:W-:Y:S01]  /*5a90*/  SHF.R.U64 R3, R4, UR4, R3 ;  /* 0x0000000404037c19 */ /* 0x000fe20008001203 */
[----:B------:R-:W-:Y:S01]  /*5aa0*/  ULDC UR4, c[0x0][0x638] ;  /* 0x00018e0000047ab9 */ /* 0x000fe20000000800 */
[----:B------:R-:W-:-:S03]  /*5ab0*/  LOP3.LUT R14, R14, UR15, RZ, 0xc0, !PT ;  /* 0x0000000f0e0e7c12 */ /* 0x000fc6000f8ec0ff */
[----:B------:R-:W-:Y:S02]  /*5ac0*/  IMAD.MOV R4, RZ, RZ, -R3 ;  /* 0x000000ffff047224 */ /* 0x000fe400078e0a03 */
[----:B------:R-:W-:Y:S02]  /*5ad0*/  IMAD R3, R3, UR17, R2 ;  /* 0x0000001103037c24 */ /* 0x000fe4000f8e0202 */
[----:B------:R-:W-:Y:S01]  /*5ae0*/  IMAD R13, R4, UR4, R13 ;  /* 0x00000004040d7c24 */ /* 0x000fe2000f8e020d */
[----:B------:R-:W-:Y:S01]  /*5af0*/  ULDC UR4, c[0x0][0x600] ;  /* 0x0001800000047ab9 */ /* 0x000fe20000000800 */
[----:B------:R-:W-:Y:S02]  /*5b00*/  IMAD R12, R3, UR5, R12 ;  /* 0x00000005030c7c24 */ /* 0x000fe4000f8e020c */
[----:B------:R-:W-:Y:S02]  /*5b10*/  IMAD R13, R13, UR4, R14 ;  /* 0x000000040d0d7c24 */ /* 0x000fe4000f8e020e */
[----:B------:R-:W-:-:S02]  /*5b20*/  IMAD.MOV.U32 R3, RZ, RZ, 0x1 ;  /* 0x00000001ff037424 */ /* 0x000fc400078e00ff */
[----:B------:R-:W-:Y:S01]  /*5b30*/  IMAD.MOV.U32 R2, RZ, RZ, R11 ;  /* 0x000000ffff027224 */ /* 0x000fe200078e000b */
[----:B------:R-:W-:Y:S02]  /*5b40*/  SEL R22, R13, R12, !P4 ;  /* 0x0000000c0d167207 */ /* 0x000fe40006000000 */
[----:B------:R-:W-:-:S07]  /*5b50*/  SEL R19, R12, R13, !P4 ;  /* 0x0000000d0c137207 */ /* 0x000fce0006000000 */
.L_x_115:
[----:B------:R-:W-:Y:S05]  /*5b60*/  BSYNC B1 ;  /* 0x0000000000017941 */ /* 0x000fea0003800000 */
.L_x_114:
[----:B------:R-:W-:-:S13]  /*5b70*/  LOP3.LUT P1, RZ, R3, 0xff, RZ, 0xc0, !PT ;  /* 0x000000ff03ff7812 */ /* 0x000fda000782c0ff */
[----:B------:R-:W-:Y:S05]  /*5b80*/  @P1 BRA `(.L_x_118) ;  /* 0xfffffff400201947 */ /* 0x000fea000383ffff */
[----:B------:R-:W-:Y:S05]  /*5b90*/  BSYNC B0 ;  /* 0x0000000000007941 */ /* 0x000fea0003800000 */
.L_x_106:
[----:B------:R-:W-:-:S03]  /*5ba0*/  UMOV UR4, 0xffffffff ;  /* 0xffffffff00047882 */ /* 0x000fc60000000000 */
[----:B------:R-:W-:Y:S05]  /*5bb0*/  BRA.DIV UR4, `(.L_x_119) ;  /* 0x0000000a04a87947 */ /* 0x000fea000b800000 */
[----:B------:R-:W-:-:S13]  /*5bc0*/  ELECT P6, URZ, PT ;  /* 0x00000000003f782f */ /* 0x000fda00038c0000 */
.L_x_145:
[----:B------:R-:W-:Y:S04]  /*5bd0*/  BSSY B0, `(.L_x_120) ;  /* 0x0000085000007945 */ /* 0x000fe80003800000 */
[----:B------:R-:W-:Y:S05]  /*5be0*/  @!P6 BRA `(.L_x_121) ;  /* 0x00000008000ce947 */ /* 0x000fea0003800000 */
[----:B------:R-:W-:-:S04]  /*5bf0*/  LOP3.LUT R16, R16, 0x2, RZ, 0xfc, !PT ;  /* 0x0000000210107812 */ /* 0x000fc800078efcff */
[----:B------:R-:W-:-:S13]  /*5c00*/  ISETP.NE.AND P0, PT, R16, 0x3, PT ;  /* 0x000000031000780c */ /* 0x000fda0003f05270 */
[----:B------:R-:W-:Y:S05]  /*5c10*/  @!P0 BRA `(.L_x_122) ;  /* 0x0000000000048947 */ /* 0x000fea0003800000 */
[----:B------:R-:W-:Y:S01]  /*5c20*/  BPT.TRAP 0x1 ;  /* 0x000000040000795c */ /* 0x000fe20000300000 */
.L_x_122:
[----:B------:R-:W0:Y:S01]  /*5c30*/  S2R R3, SR_CgaCtaId ;  /* 0x0000000000037919 */ /* 0x000e220000008800 */
[----:B------:R-:W-:-:S04]  /*5c40*/  MOV R2, 0x400 ;  /* 0x0000040000027802 */ /* 0x000fc80000000f00 */
[----:B0-----:R-:W-:Y:S02]  /*5c50*/  LEA R3, R3, R2, 0x18 ;  /* 0x0000000203037211 */ /* 0x001fe400078ec0ff */
[----:B------:R-:W-:-:S03]  /*5c60*/  SHF.L.U32 R2, R0, 0x1f, RZ ;  /* 0x0000001f00027819 */ /* 0x000fc600000006ff */
[----:B------:R-:W-:-:S04]  /*5c70*/  VIADD R3, R3, 0x70 ;  /* 0x0000007003037836 */ /* 0x000fc80000000000 */
[C---:B------:R-:W-:Y:S02]  /*5c80*/  IMAD R7, R8.reuse, 0x8, R3 ;  /* 0x0000000808077824 */ /* 0x040fe400078e0203 */
[----:B------:R-:W-:Y:S02]  /*5c90*/  VIADD R8, R8, 0x1 ;  /* 0x0000000108087836 */ /* 0x000fe40000000000 */
[----:B------:R-:W0:Y:S03]  /*5ca0*/  SYNCS.PHASECHK.TRANS64.TRYWAIT P0, [R7+URZ], R2 ;  /* 0x00000002070075a7 */ /* 0x000e26000800017f */
[----:B------:R-:W-:-:S04]  /*5cb0*/  ISETP.NE.AND P1, PT, R8, 0xe, PT ;  /* 0x0000000e0800780c */ /* 0x000fc80003f25270 */
[----:B------:R-:W-:Y:S02]  /*5cc0*/  SEL R5, RZ, 0x1, P1 ;  /* 0x00000001ff057807 */ /* 0x000fe40000800000 */
[----:B------:R-:W-:Y:S02]  /*5cd0*/  SEL R8, R8, RZ, P1 ;  /* 0x000000ff08087207 */ /* 0x000fe40000800000 */
[----:B------:R-:W-:-:S03]  /*5ce0*/  LOP3.LUT R5, R0, R5, RZ, 0x3c, !PT ;  /* 0x0000000500057212 */ /* 0x000fc600078e3cff */
[----:B------:R-:W-:Y:S01]  /*5cf0*/  IMAD R9, R8, 0x8, R3 ;  /* 0x0000000808097824 */ /* 0x000fe200078e0203 */
[----:B------:R-:W-:Y:S01]  /*5d00*/  SHF.L.U32 R4, R5, 0x1f, RZ ;  /* 0x0000001f05047819 */ /* 0x000fe200000006ff */
[----:B0-----:R-:W-:Y:S06]  /*5d10*/  @!P0 BRA `(.L_x_123) ;  /* 0x0000000800708947 */ /* 0x001fec0003800000 */
.L_x_146:
[----:B------:R-:W1:Y:S01]  /*5d20*/  SYNCS.PHASECHK.TRANS64.TRYWAIT P0, [R9+URZ], R4 ;  /* 0x00000004090075a7 */ /* 0x000e62000800017f */
[----:B------:R-:W-:-:S05]  /*5d30*/  VIADD R0, R8, 0x1 ;  /* 0x0000000108007836 */ /* 0x000fca0000000000 */
[----:B------:R-:W-:-:S04]  /*5d40*/  ISETP.NE.AND P1, PT, R0, 0xe, PT ;  /* 0x0000000e0000780c */ /* 0x000fc80003f25270 */
[----:B0-----:R-:W-:Y:S02]  /*5d50*/  SEL R2, RZ, 0x1, P1 ;  /* 0x00000001ff027807 */ /* 0x001fe40000800000 */
[----:B------:R-:W-:Y:S02]  /*5d60*/  SEL R0, R0, RZ, P1 ;  /* 0x000000ff00007207 */ /* 0x000fe40000800000 */
[----:B------:R-:W-:-:S03]  /*5d70*/  LOP3.LUT R7, R5, R2, RZ, 0x3c, !PT ;  /* 0x0000000205077212 */ /* 0x000fc600078e3cff */
[----:B------:R-:W-:Y:S01]  /*5d80*/  IMAD R6, R0, 0x8, R3 ;  /* 0x0000000800067824 */ /* 0x000fe200078e0203 */
[----:B------:R-:W-:Y:S01]  /*5d90*/  SHF.L.U32 R5, R7, 0x1f, RZ ;  /* 0x0000001f07057819 */ /* 0x000fe200000006ff */
[----:B-1----:R-:W-:Y:S06]  /*5da0*/  @!P0 BRA `(.L_x_124) ;  /* 0x0000000800608947 */ /* 0x002fec0003800000 */
.L_x_147:
[----:B------:R-:W1:Y:S01]  /*5db0*/  SYNCS.PHASECHK.TRANS64.TRYWAIT P0, [R6+URZ], R5 ;  /* 0x00000005060075a7 */ /* 0x000e62000800017f */
[----:B------:R-:W-:-:S05]  /*5dc0*/  VIADD R0, R0, 0x1 ;  /* 0x0000000100007836 */ /* 0x000fca0000000000 */
[----:B------:R-:W-:-:S04]  /*5dd0*/  ISETP.NE.AND P1, PT, R0, 0xe, PT ;  /* 0x0000000e0000780c */ /* 0x000fc80003f25270 */
[----:B------:R-:W-:Y:S02]  /*5de0*/  SEL R2, RZ, 0x1, P1 ;  /* 0x00000001ff027807 */ /* 0x000fe40000800000 */
[----:B------:R-:W-:Y:S02]  /*5df0*/  SEL R0, R0, RZ, P1 ;  /* 0x000000ff00007207 */ /* 0x000fe40000800000 */
[----:B------:R-:W-:-:S03]  /*5e00*/  LOP3.LUT R7, R7, R2, RZ, 0x3c, !PT ;  /* 0x0000000207077212 */ /* 0x000fc600078e3cff */
[----:B0-----:R-:W-:Y:S01]  /*5e10*/  IMAD R9, R0, 0x8, R3 ;  /* 0x0000000800097824 */ /* 0x001fe200078e0203 */
[----:B------:R-:W-:Y:S01]  /*5e20*/  SHF.L.U32 R4, R7, 0x1f, RZ ;  /* 0x0000001f07047819 */ /* 0x000fe200000006ff */
[----:B-1----:R-:W-:Y:S06]  /*5e30*/  @!P0 BRA `(.L_x_125) ;  /* 0x0000000800508947 */ /* 0x002fec0003800000 */
.L_x_148:
        /* <DEDUP_REMOVED lines=9> */
.L_x_149:
        /* <DEDUP_REMOVED lines=9> */
.L_x_150:
        /* <DEDUP_REMOVED lines=9> */
.L_x_151:
        /* <DEDUP_REMOVED lines=9> */
.L_x_152:
        /* <DEDUP_REMOVED lines=9> */
.L_x_153:
        /* <DEDUP_REMOVED lines=9> */
.L_x_154:
        /* <DEDUP_REMOVED lines=9> */
.L_x_155:
        /* <DEDUP_REMOVED lines=9> */
.L_x_156:
        /* <DEDUP_REMOVED lines=9> */
.L_x_157:
[----:B------:R-:W1:Y:S01]  /*6350*/  SYNCS.PHASECHK.TRANS64.TRYWAIT P0, [R6+URZ], R5 ;  /* 0x00000005060075a7 */ /* 0x000e62000800017f */
[----:B------:R-:W-:-:S05]  /*6360*/  VIADD R0, R0, 0x1 ;  /* 0x0000000100007836 */ /* 0x000fca0000000000 */
[----:B------:R-:W-:-:S04]  /*6370*/  ISETP.NE.AND P1, PT, R0, 0xe, PT ;  /* 0x0000000e0000780c */ /* 0x000fc80003f25270 */
[----:B------:R-:W-:Y:S02]  /*6380*/  SEL R2, RZ, 0x1, P1 ;  /* 0x00000001ff027807 */ /* 0x000fe40000800000 */
[----:B------:R-:W-:Y:S02]  /*6390*/  SEL R0, R0, RZ, P1 ;  /* 0x000000ff00007207 */ /* 0x000fe40000800000 */
[----:B------:R-:W-:Y:S01]  /*63a0*/  LOP3.LUT R2, R7, R2, RZ, 0x3c, !PT ;  /* 0x0000000207027212 */ /* 0x000fe200078e3cff */
[----:B-1----:R-:W-:Y:S06]  /*63b0*/  @!P0 BRA `(.L_x_135) ;  /* 0x0000000400b88947 */ /* 0x002fec0003800000 */
.L_x_158:
[----:B------:R-:W-:Y:S01]  /*63c0*/  IMAD R3, R0, 0x8, R3 ;  /* 0x0000000800037824 */ /* 0x000fe200078e0203 */
[----:B------:R-:W-:-:S07]  /*63d0*/  SHF.L.U32 R0, R2, 0x1f, RZ ;  /* 0x0000001f02007819 */ /* 0x000fce00000006ff */
.L_x_136:
[----:B--2---:R2:W3:Y:S02]  /*63e0*/  SYNCS.PHASECHK.TRANS64.TRYWAIT P0, [R3+URZ], R0 ;  /* 0x00000000030075a7 */ /* 0x0044e4000800017f */
[----:B---3--:R-:W-:Y:S05]  /*63f0*/  @!P0 NANOSLEEP.SYNCS 0x989680 ;  /* 0x009896800000895d */ /* 0x008fea0003900000 */
[----:B------:R-:W3:Y:S02]  /*6400*/  @!P0 SYNCS.PHASECHK.TRANS64 P0, [R3+URZ], R0 ;  /* 0x00000000030085a7 */ /* 0x000ee4000800007f */
[----:B---3--:R-:W-:Y:S05]  /*6410*/  @!P0 BRA `(.L_x_136) ;  /* 0xfffffffc00f08947 */ /* 0x008fea000383ffff */
.L_x_121:
[----:B------:R-:W-:Y:S05]  /*6420*/  BSYNC B0 ;  /* 0x0000000000007941 */ /* 0x000fea0003800000 */
.L_x_120:
[----:B------:R-:W-:Y:S05]  /*6430*/  EXIT ;  /* 0x000000000000794d */ /* 0x000fea0003800000 */
.L_x_20:
[----:B-1----:R1:W2:Y:S02]  /*6440*/  SYNCS.PHASECHK.TRANS64.TRYWAIT P0, [R65+URZ], R0 ;  /* 0x00000000410075a7 */ /* 0x0022a4000800017f */
[----:B--2---:R-:W-:Y:S05]  /*6450*/  @!P0 NANOSLEEP.SYNCS 0x989680 ;  /* 0x009896800000895d */ /* 0x004fea0003900000 */
[----:B------:R-:W2:Y:S02]  /*6460*/  @!P0 SYNCS.PHASECHK.TRANS64 P0, [R65+URZ], R0 ;  /* 0x00000000410085a7 */ /* 0x000ea4000800007f */
[----:B--2---:R-:W-:Y:S05]  /*6470*/  @!P0 BRA `(.L_x_20) ;  /* 0xfffffffc00f08947 */ /* 0x004fea000383ffff */
[----:B------:R-:W-:Y:S05]  /*6480*/  BRA `(.L_x_137) ;  /* 0xffffffb4001c7947 */ /* 0x000fea000383ffff */
.L_x_25:
[----:B--2---:R2:W3:Y:S02]  /*6490*/  SYNCS.PHASECHK.TRANS64.TRYWAIT P1, [R3+URZ], R0 ;  /* 0x00000000030075a7 */ /* 0x0044e4000802017f */
[----:B---3--:R-:W-:Y:S05]  /*64a0*/  @!P1 NANOSLEEP.SYNCS 0x989680 ;  /* 0x009896800000995d */ /* 0x008fea0003900000 */
[----:B------:R-:W3:Y:S02]  /*64b0*/  @!P1 SYNCS.PHASECHK.TRANS64 P1, [R3+URZ], R0 ;  /* 0x00000000030095a7 */ /* 0x000ee4000802007f */
[----:B---3--:R-:W-:Y:S05]  /*64c0*/  @!P1 BRA `(.L_x_25) ;  /* 0xfffffffc00f09947 */ /* 0x008fea000383ffff */
[----:B------:R-:W-:Y:S05]  /*64d0*/  BRA `(.L_x_24) ;  /* 0xffffffb400807947 */ /* 0x000fea000383ffff */
.L_x_30:
[----:B--2---:R-:W-:-:S04]  /*64e0*/  IMAD.U32 R5, RZ, RZ, UR4 ;  /* 0x00000004ff057e24 */ /* 0x004fc8000f8e00ff */
[----:B------:R2:W3:Y:S03]  /*64f0*/  SYNCS.PHASECHK.TRANS64.TRYWAIT P1, [R5+URZ], R4 ;  /* 0x00000004050075a7 */ /* 0x0004e6000802017f */
[----:B---3--:R-:W-:Y:S05]  /*6500*/  @!P1 NANOSLEEP.SYNCS 0x989680 ;  /* 0x009896800000995d */ /* 0x008fea0003900000 */
[----:B------:R-:W3:Y:S02]  /*6510*/  @!P1 SYNCS.PHASECHK.TRANS64 P1, [R5+URZ], R4 ;  /* 0x00000004050095a7 */ /* 0x000ee4000802007f */
[----:B---3--:R-:W-:Y:S05]  /*6520*/  @!P1 BRA `(.L_x_30) ;  /* 0xfffffffc00ec9947 */ /* 0x008fea000383ffff */
[----:B------:R-:W-:Y:S05]  /*6530*/  BRA `(.L_x_29) ;  /* 0xffffffb800387947 */ /* 0x000fea000383ffff */
.L_x_38:
[----:B-1----:R1:W2:Y:S02]  /*6540*/  SYNCS.PHASECHK.TRANS64.TRYWAIT P0, [R65+URZ+0x10], R0 ;  /* 0x00001000410075a7 */ /* 0x0022a4000800017f */
[----:B--2---:R-:W-:Y:S05]  /*6550*/  @!P0 NANOSLEEP.SYNCS 0x989680 ;  /* 0x009896800000895d */ /* 0x004fea0003900000 */
[----:B------:R-:W2:Y:S02]  /*6560*/  @!P0 SYNCS.PHASECHK.TRANS64 P0, [R65+URZ+0x10], R0 ;  /* 0x00001000410085a7 */ /* 0x000ea4000800007f */
[----:B--2---:R-:W-:Y:S05]  /*6570*/  @!P0 BRA `(.L_x_38) ;  /* 0xfffffffc00f08947 */ /* 0x004fea000383ffff */
[----:B------:R-:W-:Y:S05]  /*6580*/  BRA `(.L_x_138) ;  /* 0xffffffbc00907947 */ /* 0x000fea000383ffff */
.L_x_107:
[----:B------:R-:W-:Y:S01]  /*6590*/  BSSY B1, `(.L_x_139) ;  /* 0x0000006000017945 */ /* 0x000fe20003800000 */
[----:B------:R-:W-:-:S07]  /*65a0*/  IMAD.MOV.U32 R15, RZ, RZ, -0x1 ;  /* 0xffffffffff0f7424 */ /* 0x000fce00078e00ff */
[----:B-----5:R-:W-:Y:S05]  /*65b0*/  WARPSYNC.COLLECTIVE R15, `(.L_x_140) ;  /* 0x000000000f0c7348 */ /* 0x020fea0003c00000 */
[----:B------:R-:W-:Y:S02]  /*65c0*/  ELECT P6, UR62, PT ;  /* 0x00000000003e782f */ /* 0x000fe400038c0000 */
[----:B------:R-:W-:Y:S01]  /*65d0*/  MOV R14, UR62 ;  /* 0x0000003e000e7c02 */ /* 0x000fe20008000f00 */
[----:B-----5:R-:W-:Y:S10]  /*65e0*/  ENDCOLLECTIVE ;  /* 0x000000000000791b */ /* 0x020ff40003800000 */
.L_x_140:
[----:B------:R-:W-:Y:S05]  /*65f0*/  BSYNC B1 ;  /* 0x0000000000017941 */ /* 0x000fea0003800000 */
.L_x_139:
[----:B------:R-:W-:Y:S05]  /*6600*/  BRA `(.L_x_141) ;  /* 0xffffffe8008c7947 */ /* 0x000fea000383ffff */
.L_x_110:
[----:B0-----:R0:W1:Y:S02]  /*6610*/  SYNCS.PHASECHK.TRANS64.TRYWAIT P1, [R12+URZ+0x70], R5 ;  /* 0x000070050c0075a7 */ /* 0x001064000802017f */
[----:B-1----:R-:W-:Y:S05]  /*6620*/  @!P1 NANOSLEEP.SYNCS 0x989680 ;  /* 0x009896800000995d */ /* 0x002fea0003900000 */
[----:B------:R-:W1:Y:S02]  /*6630*/  @!P1 SYNCS.PHASECHK.TRANS64 P1, [R12+URZ+0x70], R5 ;  /* 0x000070050c0095a7 */ /* 0x000e64000802007f */
[----:B-1----:R-:W-:Y:S05]  /*6640*/  @!P1 BRA `(.L_x_110) ;  /* 0xfffffffc00f09947 */ /* 0x002fea000383ffff */
[----:B------:R-:W-:Y:S05]  /*6650*/  BRA `(.L_x_142) ;  /* 0xffffffe800c07947 */ /* 0x000fea000383ffff */
.L_x_119:
[----:B------:R-:W-:Y:S01]  /*6660*/  BSSY B0, `(.L_x_143) ;  /* 0x0000006000007945 */ /* 0x000fe20003800000 */
[----:B------:R-:W-:-:S07]  /*6670*/  IMAD.MOV.U32 R15, RZ, RZ, -0x1 ;  /* 0xffffffffff0f7424 */ /* 0x000fce00078e00ff */
[----:B-----5:R-:W-:Y:S05]  /*6680*/  WARPSYNC.COLLECTIVE R15, `(.L_x_144) ;  /* 0x000000000f0c7348 */ /* 0x020fea0003c00000 */
[----:B------:R-:W-:Y:S02]  /*6690*/  ELECT P6, UR62, PT ;  /* 0x00000000003e782f */ /* 0x000fe400038c0000 */
[----:B------:R-:W-:Y:S01]  /*66a0*/  MOV R14, UR62 ;  /* 0x0000003e000e7c02 */ /* 0x000fe20008000f00 */
[----:B-----5:R-:W-:Y:S10]  /*66b0*/  ENDCOLLECTIVE ;  /* 0x000000000000791b */ /* 0x020ff40003800000 */
.L_x_144:
[----:B------:R-:W-:Y:S05]  /*66c0*/  BSYNC B0 ;  /* 0x0000000000007941 */ /* 0x000fea0003800000 */
.L_x_143:
[----:B------:R-:W-:Y:S05]  /*66d0*/  BRA `(.L_x_145) ;  /* 0xfffffff4003c7947 */ /* 0x000fea000383ffff */
.L_x_123:
[----:B0-----:R0:W1:Y:S02]  /*66e0*/  SYNCS.PHASECHK.TRANS64.TRYWAIT P0, [R7+URZ], R2 ;  /* 0x00000002070075a7 */ /* 0x001064000800017f */
[----:B-1----:R-:W-:Y:S05]  /*66f0*/  @!P0 NANOSLEEP.SYNCS 0x989680 ;  /* 0x009896800000895d */ /* 0x002fea0003900000 */
[----:B------:R-:W1:Y:S02]  /*6700*/  @!P0 SYNCS.PHASECHK.TRANS64 P0, [R7+URZ], R2 ;  /* 0x00000002070085a7 */ /* 0x000e64000800007f */
[----:B-1----:R-:W-:Y:S05]  /*6710*/  @!P0 BRA `(.L_x_123) ;  /* 0xfffffffc00f08947 */ /* 0x002fea000383ffff */
[----:B------:R-:W-:Y:S05]  /*6720*/  BRA `(.L_x_146) ;  /* 0xfffffff4007c7947 */ /* 0x000fea000383ffff */
.L_x_124:
[----:B0-----:R0:W1:Y:S02]  /*6730*/  SYNCS.PHASECHK.TRANS64.TRYWAIT P0, [R9+URZ], R4 ;  /* 0x00000004090075a7 */ /* 0x001064000800017f */
[----:B-1----:R-:W-:Y:S05]  /*6740*/  @!P0 NANOSLEEP.SYNCS 0x989680 ;  /* 0x009896800000895d */ /* 0x002fea0003900000 */
[----:B------:R-:W1:Y:S02]  /*6750*/  @!P0 SYNCS.PHASECHK.TRANS64 P0, [R9+URZ], R4 ;  /* 0x00000004090085a7 */ /* 0x000e64000800007f */
[----:B-1----:R-:W-:Y:S05]  /*6760*/  @!P0 BRA `(.L_x_124) ;  /* 0xfffffffc00f08947 */ /* 0x002fea000383ffff */
[----:B------:R-:W-:Y:S05]  /*6770*/  BRA `(.L_x_147) ;  /* 0xfffffff4008c7947 */ /* 0x000fea000383ffff */
.L_x_125:
[----:B0-----:R0:W1:Y:S02]  /*6780*/  SYNCS.PHASECHK.TRANS64.TRYWAIT P0, [R6+URZ], R5 ;  /* 0x00000005060075a7 */ /* 0x001064000800017f */
[----:B-1----:R-:W-:Y:S05]  /*6790*/  @!P0 NANOSLEEP.SYNCS 0x989680 ;  /* 0x009896800000895d */ /* 0x002fea0003900000 */
[----:B------:R-:W1:Y:S02]  /*67a0*/  @!P0 SYNCS.PHASECHK.TRANS64 P0, [R6+URZ], R5 ;  /* 0x00000005060085a7 */ /* 0x000e64000800007f */
[----:B-1----:R-:W-:Y:S05]  /*67b0*/  @!P0 BRA `(.L_x_125) ;  /* 0xfffffffc00f08947 */ /* 0x002fea000383ffff */
[----:B------:R-:W-:Y:S05]  /*67c0*/  BRA `(.L_x_148) ;  /* 0xfffffff4009c7947 */ /* 0x000fea000383ffff */
.L_x_126:
[----:B0-----:R0:W1:Y:S02]  /*67d0*/  SYNCS.PHASECHK.TRANS64.TRYWAIT P0, [R9+URZ], R4 ;  /* 0x00000004090075a7 */ /* 0x001064000800017f */
[----:B-1----:R-:W-:Y:S05]  /*67e0*/  @!P0 NANOSLEEP.SYNCS 0x989680 ;  /* 0x009896800000895d */ /* 0x002fea0003900000 */
[----:B------:R-:W1:Y:S02]  /*67f0*/  @!P0 SYNCS.PHASECHK.TRANS64 P0, [R9+URZ], R4 ;  /* 0x00000004090085a7 */ /* 0x000e64000800007f */
[----:B-1----:R-:W-:Y:S05]  /*6800*/  @!P0 BRA `(.L_x_126) ;  /* 0xfffffffc00f08947 */ /* 0x002fea000383ffff */
[----:B------:R-:W-:Y:S05]  /*6810*/  BRA `(.L_x_149) ;  /* 0xfffffff400ac7947 */ /* 0x000fea000383ffff */
.L_x_127:
[----:B0-----:R0:W1:Y:S02]  /*6820*/  SYNCS.PHASECHK.TRANS64.TRYWAIT P0, [R6+URZ], R5 ;  /* 0x00000005060075a7 */ /* 0x001064000800017f */
[----:B-1----:R-:W-:Y:S05]  /*6830*/  @!P0 NANOSLEEP.SYNCS 0x989680 ;  /* 0x009896800000895d */ /* 0x002fea0003900000 */
[----:B------:R-:W1:Y:S02]  /*6840*/  @!P0 SYNCS.PHASECHK.TRANS64 P0, [R6+URZ], R5 ;  /* 0x00000005060085a7 */ /* 0x000e64000800007f */
[----:B-1----:R-:W-:Y:S05]  /*6850*/  @!P0 BRA `(.L_x_127) ;  /* 0xfffffffc00f08947 */ /* 0x002fea000383ffff */
[----:B------:R-:W-:Y:S05]  /*6860*/  BRA `(.L_x_150) ;  /* 0xfffffff400bc7947 */ /* 0x000fea000383ffff */
.L_x_128:
[----:B0-----:R0:W1:Y:S02]  /*6870*/  SYNCS.PHASECHK.TRANS64.TRYWAIT P0, [R9+URZ], R4 ;  /* 0x00000004090075a7 */ /* 0x001064000800017f */
[----:B-1----:R-:W-:Y:S05]  /*6880*/  @!P0 NANOSLEEP.SYNCS 0x989680 ;  /* 0x009896800000895d */ /* 0x002fea0003900000 */
[----:B------:R-:W1:Y:S02]  /*6890*/  @!P0 SYNCS.PHASECHK.TRANS64 P0, [R9+URZ], R4 ;  /* 0x00000004090085a7 */ /* 0x000e64000800007f */
[----:B-1----:R-:W-:Y:S05]  /*68a0*/  @!P0 BRA `(.L_x_128) ;  /* 0xfffffffc00f08947 */ /* 0x002fea000383ffff */
[----:B------:R-:W-:Y:S05]  /*68b0*/  BRA `(.L_x_151) ;  /* 0xfffffff400cc7947 */ /* 0x000fea000383ffff */
.L_x_129:
[----:B0-----:R0:W1:Y:S02]  /*68c0*/  SYNCS.PHASECHK.TRANS64.TRYWAIT P0, [R6+URZ], R5 ;  /* 0x00000005060075a7 */ /* 0x001064000800017f */
[----:B-1----:R-:W-:Y:S05]  /*68d0*/  @!P0 NANOSLEEP.SYNCS 0x989680 ;  /* 0x009896800000895d */ /* 0x002fea0003900000 */
[----:B------:R-:W1:Y:S02]  /*68e0*/  @!P0 SYNCS.PHASECHK.TRANS64 P0, [R6+URZ], R5 ;  /* 0x00000005060085a7 */ /* 0x000e64000800007f */
[----:B-1----:R-:W-:Y:S05]  /*68f0*/  @!P0 BRA `(.L_x_129) ;  /* 0xfffffffc00f08947 */ /* 0x002fea000383ffff */
[----:B------:R-:W-:Y:S05]  /*6900*/  BRA `(.L_x_152) ;  /* 0xfffffff400dc7947 */ /* 0x000fea000383ffff */
.L_x_130:
[----:B0-----:R0:W1:Y:S02]  /*6910*/  SYNCS.PHASECHK.TRANS64.TRYWAIT P0, [R9+URZ], R4 ;  /* 0x00000004090075a7 */ /* 0x001064000800017f */
[----:B-1----:R-:W-:Y:S05]  /*6920*/  @!P0 NANOSLEEP.SYNCS 0x989680 ;  /* 0x009896800000895d */ /* 0x002fea0003900000 */
[----:B------:R-:W1:Y:S02]  /*6930*/  @!P0 SYNCS.PHASECHK.TRANS64 P0, [R9+URZ], R4 ;  /* 0x00000004090085a7 */ /* 0x000e64000800007f */
[----:B-1----:R-:W-:Y:S05]  /*6940*/  @!P0 BRA `(.L_x_130) ;  /* 0xfffffffc00f08947 */ /* 0x002fea000383ffff */
[----:B------:R-:W-:Y:S05]  /*6950*/  BRA `(.L_x_153) ;  /* 0xfffffff400ec7947 */ /* 0x000fea000383ffff */
.L_x_131:
[----:B0-----:R0:W1:Y:S02]  /*6960*/  SYNCS.PHASECHK.TRANS64.TRYWAIT P0, [R6+URZ], R5 ;  /* 0x00000005060075a7 */ /* 0x001064000800017f */
[----:B-1----:R-:W-:Y:S05]  /*6970*/  @!P0 NANOSLEEP.SYNCS 0x989680 ;  /* 0x009896800000895d */ /* 0x002fea0003900000 */
[----:B------:R-:W1:Y:S02]  /*6980*/  @!P0 SYNCS.PHASECHK.TRANS64 P0, [R6+URZ], R5 ;  /* 0x00000005060085a7 */ /* 0x000e64000800007f */
[----:B-1----:R-:W-:Y:S05]  /*6990*/  @!P0 BRA `(.L_x_131) ;  /* 0xfffffffc00f08947 */ /* 0x002fea000383ffff */
[----:B------:R-:W-:Y:S05]  /*69a0*/  BRA `(.L_x_154) ;  /* 0xfffffff400fc7947 */ /* 0x000fea000383ffff */
.L_x_132:
[----:B0-----:R0:W1:Y:S02]  /*69b0*/  SYNCS.PHASECHK.TRANS64.TRYWAIT P0, [R9+URZ], R4 ;  /* 0x00000004090075a7 */ /* 0x001064000800017f */
[----:B-1----:R-:W-:Y:S05]  /*69c0*/  @!P0 NANOSLEEP.SYNCS 0x989680 ;  /* 0x009896800000895d */ /* 0x002fea0003900000 */
[----:B------:R-:W1:Y:S02]  /*69d0*/  @!P0 SYNCS.PHASECHK.TRANS64 P0, [R9+URZ], R4 ;  /* 0x00000004090085a7 */ /* 0x000e64000800007f */
[----:B-1----:R-:W-:Y:S05]  /*69e0*/  @!P0 BRA `(.L_x_132) ;  /* 0xfffffffc00f08947 */ /* 0x002fea000383ffff */
[----:B------:R-:W-:Y:S05]  /*69f0*/  BRA `(.L_x_155) ;  /* 0xfffffff8000c7947 */ /* 0x000fea000383ffff */
.L_x_133:
[----:B0-----:R0:W1:Y:S02]  /*6a00*/  SYNCS.PHASECHK.TRANS64.TRYWAIT P0, [R6+URZ], R5 ;  /* 0x00000005060075a7 */ /* 0x001064000800017f */
[----:B-1----:R-:W-:Y:S05]  /*6a10*/  @!P0 NANOSLEEP.SYNCS 0x989680 ;  /* 0x009896800000895d */ /* 0x002fea0003900000 */
[----:B------:R-:W1:Y:S02]  /*6a20*/  @!P0 SYNCS.PHASECHK.TRANS64 P0, [R6+URZ], R5 ;  /* 0x00000005060085a7 */ /* 0x000e64000800007f */
[----:B-1----:R-:W-:Y:S05]  /*6a30*/  @!P0 BRA `(.L_x_133) ;  /* 0xfffffffc00f08947 */ /* 0x002fea000383ffff */
[----:B------:R-:W-:Y:S05]  /*6a40*/  BRA `(.L_x_156) ;  /* 0xfffffff8001c7947 */ /* 0x000fea000383ffff */
.L_x_134:
[----:B0-----:R0:W1:Y:S02]  /*6a50*/  SYNCS.PHASECHK.TRANS64.TRYWAIT P0, [R9+URZ], R4 ;  /* 0x00000004090075a7 */ /* 0x001064000800017f */
[----:B-1----:R-:W-:Y:S05]  /*6a60*/  @!P0 NANOSLEEP.SYNCS 0x989680 ;  /* 0x009896800000895d */ /* 0x002fea0003900000 */
[----:B------:R-:W1:Y:S02]  /*6a70*/  @!P0 SYNCS.PHASECHK.TRANS64 P0, [R9+URZ], R4 ;  /* 0x00000004090085a7 */ /* 0x000e64000800007f */
[----:B-1----:R-:W-:Y:S05]  /*6a80*/  @!P0 BRA `(.L_x_134) ;  /* 0xfffffffc00f08947 */ /* 0x002fea000383ffff */
[----:B------:R-:W-:Y:S05]  /*6a90*/  BRA `(.L_x_157) ;  /* 0xfffffff8002c7947 */ /* 0x000fea000383ffff */
.L_x_135:
[----:B-1----:R1:W2:Y:S02]  /*6aa0*/  SYNCS.PHASECHK.TRANS64.TRYWAIT P0, [R6+URZ], R5 ;  /* 0x00000005060075a7 */ /* 0x0022a4000800017f */
[----:B--2---:R-:W-:Y:S05]  /*6ab0*/  @!P0 NANOSLEEP.SYNCS 0x989680 ;  /* 0x009896800000895d */ /* 0x004fea0003900000 */
[----:B------:R-:W2:Y:S02]  /*6ac0*/  @!P0 SYNCS.PHASECHK.TRANS64 P0, [R6+URZ], R5 ;  /* 0x00000005060085a7 */ /* 0x000ea4000800007f */
[----:B--2---:R-:W-:Y:S05]  /*6ad0*/  @!P0 BRA `(.L_x_135) ;  /* 0xfffffffc00f08947 */ /* 0x004fea000383ffff */
[----:B------:R-:W-:Y:S05]  /*6ae0*/  BRA `(.L_x_158) ;  /* 0xfffffff800347947 */ /* 0x000fea000383ffff */
.L_x_159:
[----:B------:R-:W-:-:S00]  /*6af0*/  BRA `(.L_x_159) ;  /* 0xfffffffc00fc7947 */ /* 0x000fc0000383ffff */
[----:B------:R-:W-:-:S00]  /*6b00*/  NOP ;  /* 0x0000000000007918 */ /* 0x000fc00000000000 */
[----:B------:R-:W-:-:S00]  /*6b10*/  NOP ;  /* 0x0000000000007918 */ /* 0x000fc00000000000 */
[----:B------:R-:W-:-:S00]  /*6b20*/  NOP ;  /* 0x0000000000007918 */ /* 0x000fc00000000000 */
[----:B------:R-:W-:-:S00]  /*6b30*/  NOP ;  /* 0x0000000000007918 */ /* 0x000fc00000000000 */
[----:B------:R-:W-:-:S00]  /*6b40*/  NOP ;  /* 0x0000000000007918 */ /* 0x000fc00000000000 */
[----:B------:R-:W-:-:S00]  /*6b50*/  NOP ;  /* 0x0000000000007918 */ /* 0x000fc00000000000 */
[----:B------:R-:W-:-:S00]  /*6b60*/  NOP ;  /* 0x0000000000007918 */ /* 0x000fc00000000000 */
[----:B------:R-:W-:-:S00]  /*6b70*/  NOP ;  /* 0x0000000000007918 */ /* 0x000fc00000000000 */
.L_x_160:


//--------------------- .nv.global.init           --------------------------
	.section	.nv.global.init,"aw",@progbits
.nv.global.init:
	.type		$str$22,@object
	.size		$str$22,($str$23 - $str$22)
$str$22:
        /*0000*/ 	.byte	0x6b, 0x5f, 0x74, 0x69, 0x6c, 0x65, 0x5f, 0x63, 0x6f, 0x75, 0x6e, 0x74, 0x20, 0x3e, 0x3d, 0x20
        /*0010*/ 	.byte	0x31, 0x00
	.type		$str$23,@object
	.size		$str$23,(__unnamed_1 - $str$23)
$str$23:
        /*0012*/ 	.byte	0x2f, 0x74, 0x6d, 0x70, 0x2f, 0x63, 0x75, 0x74, 0x6c, 0x61, 0x73, 0x73, 0x5f, 0x73, 0x77, 0x65
        /*0022*/ 	.byte	0x65, 0x70, 0x5f, 0x73, 0x72, 0x63, 0x2f, 0x69, 0x6e, 0x63, 0x6c, 0x75, 0x64, 0x65, 0x2f, 0x63
        /*0032*/ 	.byte	0x75, 0x74, 0x6c, 0x61, 0x73, 0x73, 0x2f, 0x67, 0x65, 0x6d, 0x6d, 0x2f, 0x63, 0x6f, 0x6c, 0x6c
        /*0042*/ 	.byte	0x65, 0x63, 0x74, 0x69, 0x76, 0x65, 0x2f, 0x73, 0x6d, 0x39, 0x30, 0x5f, 0x6d, 0x6d, 0x61, 0x5f
        /*0052*/ 	.byte	0x74, 0x6d, 0x61, 0x5f, 0x67, 0x6d, 0x6d, 0x61, 0x5f, 0x73, 0x73, 0x5f, 0x77, 0x61, 0x72, 0x70
        /*0062*/ 	.byte	0x73, 0x70, 0x65, 0x63, 0x69, 0x61, 0x6c, 0x69, 0x7a, 0x65, 0x64, 0x2e, 0x68, 0x70, 0x70, 0x00
	.type		__unnamed_1,@object
	.size		__unnamed_1,(.L_0 - __unnamed_1)
__unnamed_1:
        /*0072*/ 	.byte	0x76, 0x6f, 0x69, 0x64, 0x20, 0x63, 0x75, 0x74, 0x6c, 0x61, 0x73, 0x73, 0x3a, 0x3a, 0x67, 0x65
        /* <DEDUP_REMOVED lines=180> */
        /*0bc2*/ 	.byte	0x64, 0x65, 0x6e, 0x74, 0x69, 0x74, 0x79, 0x5d, 0x00
.L_0:


//--------------------- .nv.shared._ZN7cutlass13device_kernelINS_4gemm6kernel13GemmUniversalIN4cute5tupleIJiiiiEEENS1_10collective13CollectiveMmaINS1_34MainloopSm90TmaGmmaWarpSpecializedILi14ENS5_IJNS4_1CILi4EEENSA_ILi1EEESC_EEENS1_32KernelTmaWarpSpecializedPingpongEEENS5_IJNSA_ILi64EEESG_SG_EEENS_10bfloat16_tENS5_IJlSC_lEEESI_SJ_NS4_8TiledMMAINS4_8MMA_AtomIJNS4_4SM904GMMA27MMA_64x64x16_F32BF16BF16_SSILNSN_5MajorE0ELSP_0ELNSN_7ScaleInE1ELSQ_1EEEEEENS4_6LayoutINS5_IJSC_SC_SC_EEENS5_IJNSA_ILi0EEESV_SV_EEEEENS5_IJNS4_10UnderscoreESY_SY_EEEEENS4_13SM90_TMA_LOADENS4_14ComposedLayoutINS4_7SwizzleILi3ELi4ELi3EEENS4_18smem_ptr_flag_bitsILi16EEENST_INS5_IJNSA_ILi8EEESG_EEENS5_IJSG_SC_EEEEEEEvNS4_8identityENS4_23SM90_TMA_LOAD_MULTICASTES1B_vS1C_EENS_8epilogue10collective6detail29Sm90TmaWarpSpecializedAdapterINS1G_15DefaultEpilogueISI_SJ_SJ_NS1F_6thread17LinearCombinationISI_Li1EffLNS1K_9ScaleType4KindE0ELNS_15FloatRoundStyleE2ESI_EENS1_15EpilogueDefaultEEEEEvvEEEEvNT_6ParamsE --------------------------
	.section	.nv.shared._ZN7cutlass13device_kernelINS_4gemm6kernel13GemmUniversalIN4cute5tupleIJiiiiEEENS1_10collective13CollectiveMmaINS1_34MainloopSm90TmaGmmaWarpSpecializedILi14ENS5_IJNS4_1CILi4EEENSA_ILi1EEESC_EEENS1_32KernelTmaWarpSpecializedPingpongEEENS5_IJNSA_ILi64EEESG_SG_EEENS_10bfloat16_tENS5_IJlSC_lEEESI_SJ_NS4_8TiledMMAINS4_8MMA_AtomIJNS4_4SM904GMMA27MMA_64x64x16_F32BF16BF16_SSILNSN_5MajorE0ELSP_0ELNSN_7ScaleInE1ELSQ_1EEEEEENS4_6LayoutINS5_IJSC_SC_SC_EEENS5_IJNSA_ILi0EEESV_SV_EEEEENS5_IJNS4_10UnderscoreESY_SY_EEEEENS4_13SM90_TMA_LOADENS4_14ComposedLayoutINS4_7SwizzleILi3ELi4ELi3EEENS4_18smem_ptr_flag_bitsILi16EEENST_INS5_IJNSA_ILi8EEESG_EEENS5_IJSG_SC_EEEEEEEvNS4_8identityENS4_23SM90_TMA_LOAD_MULTICASTES1B_vS1C_EENS_8epilogue10collective6detail29Sm90TmaWarpSpecializedAdapterINS1G_15DefaultEpilogueISI_SJ_SJ_NS1F_6thread17LinearCombinationISI_Li1EffLNS1K_9ScaleType4KindE0ELNS_15FloatRoundStyleE2ESI_EENS1_15EpilogueDefaultEEEEEvvEEEEvNT_6ParamsE,"aw",@nobits
	.sectionflags	@""
	.align	16
	.zero		1024


//--------------------- .nv.shared.reserved.0     --------------------------
	.section	.nv.shared.reserved.0,"aw",@nobits
	.weak		__nv_reservedSMEM_offset_0_alias
	.size		__nv_reservedSMEM_offset_0_alias, 0, 0
	.other		__nv_reservedSMEM_offset_0_alias,@"STO_CUDA_RESERVED_SHARED STV_DEFAULT"
__nv_reservedSMEM_offset_0_alias:
	.zero		0


//--------------------- .nv.global                --------------------------
	.section	.nv.global,"aw",@nobits
.nv.global:
	.type		_ZN40_INTERNAL_6353f383_4_k_cu_27fcd774_163154cute1_E,@object
	.size		_ZN40_INTERNAL_6353f383_4_k_cu_27fcd774_163154cute1_E,(_ZN40_INTERNAL_6353f383_4_k_cu_27fcd774_163154cuda3std3__45__cpo6cbeginE - _ZN40_INTERNAL_6353f383_4_k_cu_27fcd774_163154cute1_E)
_ZN40_INTERNAL_6353f383_4_k_cu_27fcd774_163154cute1_E:
	.zero		1
	.type		_ZN40_INTERNAL_6353f383_4_k_cu_27fcd774_163154cuda3std3__45__cpo6cbeginE,@object
	.size		_ZN40_INTERNAL_6353f383_4_k_cu_27fcd774_163154cuda3std3__45__cpo6cbeginE,(_ZN40_INTERNAL_6353f383_4_k_cu_27fcd774_163154cuda3std3__48in_placeE - _ZN40_INTERNAL_6353f383_4_k_cu_27fcd774_163154cuda3std3__45__cpo6cbeginE)
_ZN40_INTERNAL_6353f383_4_k_cu_27fcd774_163154cuda3std3__45__cpo6cbeginE:
	.zero		1
	.type		_ZN40_INTERNAL_6353f383_4_k_cu_27fcd774_163154cuda3std3__48in_placeE,@object
	.size		_ZN40_INTERNAL_6353f383_4_k_cu_27fcd774_163154cuda3std3__48in_placeE,(_ZN40_INTERNAL_6353f383_4_k_cu_27fcd774_163154cuda3std6ranges3__45__cpo9iter_moveE - _ZN40_INTERNAL_6353f383_4_k_cu_27fcd774_163154cuda3std3__48in_placeE)
_ZN40_INTERNAL_6353f383_4_k_cu_27fcd774_163154cuda3std3__48in_placeE:
	.zero		1
	.type		_ZN40_INTERNAL_6353f383_4_k_cu_27fcd774_163154cuda3std6ranges3__45__cpo9iter_moveE,@object
	.size		_ZN40_INTERNAL_6353f383_4_k_cu_27fcd774_163154cuda3std6ranges3__45__cpo9iter_moveE,(_ZN40_INTERNAL_6353f383_4_k_cu_27fcd774_163154cuda3std3__45__cpo5beginE - _ZN40_INTERNAL_6353f383_4_k_cu_27fcd774_163154cuda3std6ranges3__45__cpo9iter_moveE)
_ZN40_INTERNAL_6353f383_4_k_cu_27fcd774_163154cuda3std6ranges3__45__cpo9iter_moveE:
	.zero		1
	.type		_ZN40_INTERNAL_6353f383_4_k_cu_27fcd774_163154cuda3std3__45__cpo5beginE,@object
	.size		_ZN40_INTERNAL_6353f383_4_k_cu_27fcd774_163154cuda3std3__45__cpo5beginE,(_ZN40_INTERNAL_6353f383_4_k_cu_27fcd774_163154cuda3std3__442_GLOBAL__N__6353f383_4_k_cu_27fcd774_163156ignoreE - _ZN40_INTERNAL_6353f383_4_k_cu_27fcd774_163154cuda3std3__45__cpo5beginE)
_ZN40_INTERNAL_6353f383_4_k_cu_27fcd774_163154cuda3std3__45__cpo5beginE:
	.zero		1
	.type		_ZN40_INTERNAL_6353f383_4_k_cu_27fcd774_163154cuda3std3__442_GLOBAL__N__6353f383_4_k_cu_27fcd774_163156ignoreE,@object
	.size		_ZN40_INTERNAL_6353f383_4_k_cu_27fcd774_163154cuda3std3__442_GLOBAL__N__6353f383_4_k_cu_27fcd774_163156ignoreE,(_ZN40_INTERNAL_6353f383_4_k_cu_27fcd774_163154cute7productE - _ZN40_INTERNAL_6353f383_4_k_cu_27fcd774_163154cuda3std3__442_GLOBAL__N__6353f383_4_k_cu_27fcd774_163156ignoreE)
_ZN40_INTERNAL_6353f383_4_k_cu_27fcd774_163154cuda3std3__442_GLOBAL__N__6353f383_4_k_cu_27fcd774_163156ignoreE:
	.zero		1
	.type		_ZN40_INTERNAL_6353f383_4_k_cu_27fcd774_163154cute7productE,@object
	.size		_ZN40_INTERNAL_6353f383_4_k_cu_27fcd774_163154cute7productE,(_ZN40_INTERNAL_6353f383_4_k_cu_27fcd774_163154cuda3std3__45__cpo3endE - _ZN40_INTERNAL_6353f383_4_k_cu_27fcd774_163154cute7productE)
_ZN40_INTERNAL_6353f383_4_k_cu_27fcd774_163154cute7productE:
	.zero		1
	.type		_ZN40_INTERNAL_6353f383_4_k_cu_27fcd774_163154cuda3std3__45__cpo3endE,@object
	.size		_ZN40_INTERNAL_6353f383_4_k_cu_27fcd774_163154cuda3std3__45__cpo3endE,(_ZN40_INTERNAL_6353f383_4_k_cu_27fcd774_163154cuda3std3__419piecewise_constructE - _ZN40_INTERNAL_6353f383_4_k_cu_27fcd774_163154cuda3std3__45__cpo3endE)
_ZN40_INTERNAL_6353f383_4_k_cu_27fcd774_163154cuda3std3__45__cpo3endE:
	.zero		1
	.type		_ZN40_INTERNAL_6353f383_4_k_cu_27fcd774_163154cuda3std3__419piecewise_constructE,@object
	.size		_ZN40_INTERNAL_6353f383_4_k_cu_27fcd774_163154cuda3std3__419piecewise_constructE,(_ZN40_INTERNAL_6353f383_4_k_cu_27fcd774_163154cuda3std3__45__cpo4cendE - _ZN40_INTERNAL_6353f383_4_k_cu_27fcd774_163154cuda3std3__419piecewise_constructE)
_ZN40_INTERNAL_6353f383_4_k_cu_27fcd774_163154cuda3std3__419piecewise_constructE:
	.zero		1
	.type		_ZN40_INTERNAL_6353f383_4_k_cu_27fcd774_163154cuda3std3__45__cpo4cendE,@object
	.size		_ZN40_INTERNAL_6353f383_4_k_cu_27fcd774_163154cuda3std3__45__cpo4cendE,(_ZN40_INTERNAL_6353f383_4_k_cu_27fcd774_163154cuda3std6ranges3__45__cpo4swapE - _ZN40_INTERNAL_6353f383_4_k_cu_27fcd774_163154cuda3std3__45__cpo4cendE)
_ZN40_INTERNAL_6353f383_4_k_cu_27fcd774_163154cuda3std3__45__cpo4cendE:
	.zero		1
	.type		_ZN40_INTERNAL_6353f383_4_k_cu_27fcd774_163154cuda3std6ranges3__45__cpo4swapE,@object
	.size		_ZN40_INTERNAL_6353f383_4_k_cu_27fcd774_163154cuda3std6ranges3__45__cpo4swapE,(.L_8 - _ZN40_INTERNAL_6353f383_4_k_cu_27fcd774_163154cuda3std6ranges3__45__cpo4swapE)
_ZN40_INTERNAL_6353f383_4_k_cu_27fcd774_163154cuda3std6ranges3__45__cpo4swapE:
	.zero		1
.L_8:


//--------------------- .nv.constant0._ZN7cutlass13device_kernelINS_4gemm6kernel13GemmUniversalIN4cute5tupleIJiiiiEEENS1_10collective13CollectiveMmaINS1_34MainloopSm90TmaGmmaWarpSpecializedILi14ENS5_IJNS4_1CILi4EEENSA_ILi1EEESC_EEENS1_32KernelTmaWarpSpecializedPingpongEEENS5_IJNSA_ILi64EEESG_SG_EEENS_10bfloat16_tENS5_IJlSC_lEEESI_SJ_NS4_8TiledMMAINS4_8MMA_AtomIJNS4_4SM904GMMA27MMA_64x64x16_F32BF16BF16_SSILNSN_5MajorE0ELSP_0ELNSN_7ScaleInE1ELSQ_1EEEEEENS4_6LayoutINS5_IJSC_SC_SC_EEENS5_IJNSA_ILi0EEESV_SV_EEEEENS5_IJNS4_10UnderscoreESY_SY_EEEEENS4_13SM90_TMA_LOADENS4_14ComposedLayoutINS4_7SwizzleILi3ELi4ELi3EEENS4_18smem_ptr_flag_bitsILi16EEENST_INS5_IJNSA_ILi8EEESG_EEENS5_IJSG_SC_EEEEEEEvNS4_8identityENS4_23SM90_TMA_LOAD_MULTICASTES1B_vS1C_EENS_8epilogue10collective6detail29Sm90TmaWarpSpecializedAdapterINS1G_15DefaultEpilogueISI_SJ_SJ_NS1F_6thread17LinearCombinationISI_Li1EffLNS1K_9ScaleType4KindE0ELNS_15FloatRoundStyleE2ESI_EENS1_15EpilogueDefaultEEEEEvvEEEEvNT_6ParamsE --------------------------
	.section	.nv.constant0._ZN7cutlass13device_kernelINS_4gemm6kernel13GemmUniversalIN4cute5tupleIJiiiiEEENS1_10collective13CollectiveMmaINS1_34MainloopSm90TmaGmmaWarpSpecializedILi14ENS5_IJNS4_1CILi4EEENSA_ILi1EEESC_EEENS1_32KernelTmaWarpSpecializedPingpongEEENS5_IJNSA_ILi64EEESG_SG_EEENS_10bfloat16_tENS5_IJlSC_lEEESI_SJ_NS4_8TiledMMAINS4_8MMA_AtomIJNS4_4SM904GMMA27MMA_64x64x16_F32BF16BF16_SSILNSN_5MajorE0ELSP_0ELNSN_7ScaleInE1ELSQ_1EEEEEENS4_6LayoutINS5_IJSC_SC_SC_EEENS5_IJNSA_ILi0EEESV_SV_EEEEENS5_IJNS4_10UnderscoreESY_SY_EEEEENS4_13SM90_TMA_LOADENS4_14ComposedLayoutINS4_7SwizzleILi3ELi4ELi3EEENS4_18smem_ptr_flag_bitsILi16EEENST_INS5_IJNSA_ILi8EEESG_EEENS5_IJSG_SC_EEEEEEEvNS4_8identityENS4_23SM90_TMA_LOAD_MULTICASTES1B_vS1C_EENS_8epilogue10collective6detail29Sm90TmaWarpSpecializedAdapterINS1G_15DefaultEpilogueISI_SJ_SJ_NS1F_6thread17LinearCombinationISI_Li1EffLNS1K_9ScaleType4KindE0ELNS_15FloatRoundStyleE2ESI_EENS1_15EpilogueDefaultEEEEEvvEEEEvNT_6ParamsE,"a",@progbits
	.sectionflags	@""
	.align	4
.nv.constant0._ZN7cutlass13device_kernelINS_4gemm6kernel13GemmUniversalIN4cute5tupleIJiiiiEEENS1_10collective13CollectiveMmaINS1_34MainloopSm90TmaGmmaWarpSpecializedILi14ENS5_IJNS4_1CILi4EEENSA_ILi1EEESC_EEENS1_32KernelTmaWarpSpecializedPingpongEEENS5_IJNSA_ILi64EEESG_SG_EEENS_10bfloat16_tENS5_IJlSC_lEEESI_SJ_NS4_8TiledMMAINS4_8MMA_AtomIJNS4_4SM904GMMA27MMA_64x64x16_F32BF16BF16_SSILNSN_5MajorE0ELSP_0ELNSN_7ScaleInE1ELSQ_1EEEEEENS4_6LayoutINS5_IJSC_SC_SC_EEENS5_IJNSA_ILi0EEESV_SV_EEEEENS5_IJNS4_10UnderscoreESY_SY_EEEEENS4_13SM90_TMA_LOADENS4_14ComposedLayoutINS4_7SwizzleILi3ELi4ELi3EEENS4_18smem_ptr_flag_bitsILi16EEENST_INS5_IJNSA_ILi8EEESG_EEENS5_IJSG_SC_EEEEEEEvNS4_8identityENS4_23SM90_TMA_LOAD_MULTICASTES1B_vS1C_EENS_8epilogue10collective6detail29Sm90TmaWarpSpecializedAdapterINS1G_15DefaultEpilogueISI_SJ_SJ_NS1F_6thread17LinearCombinationISI_Li1EffLNS1K_9ScaleType4KindE0ELNS_15FloatRoundStyleE2ESI_EENS1_15EpilogueDefaultEEEEEvvEEEEvNT_6ParamsE:
	.zero		1664


//--------------------- SYMBOLS --------------------------

	.type		.nv.reservedSmem.offset0,@object
	.size		.nv.reservedSmem.offset0,0x4
	.type		__assertfail,@function
